//
// Generated by NVIDIA NVVM Compiler
//
// Compiler Build ID: CL-36424714
// Cuda compilation tools, release 13.0, V13.0.88
// Based on NVVM 20.0.0
//

.version 9.0
.target sm_100
.address_size 64

	// .globl	_ZN6oscean17output_generation3gpu4cuda16rgbToYCbCrKernelEPKhPfS5_S5_ii
// _ZZN6oscean17output_generation3gpu4cuda11dct2dKernelEPKfPfiiiE5block has been demoted
// _ZZN6oscean17output_generation3gpu4cuda11dct2dKernelEPKfPfiiiE4temp has been demoted
.const .align 4 .b8 _ZN6oscean17output_generation3gpu4cuda11c_dctMatrixE[256];
.const .align 4 .b8 _ZN6oscean17output_generation3gpu4cuda12c_dctMatrixTE[256];
.const .align 4 .b8 _ZN6oscean17output_generation3gpu4cuda12c_quantTableE[256] = {16, 0, 0, 0, 11, 0, 0, 0, 10, 0, 0, 0, 16, 0, 0, 0, 24, 0, 0, 0, 40, 0, 0, 0, 51, 0, 0, 0, 61, 0, 0, 0, 12, 0, 0, 0, 12, 0, 0, 0, 14, 0, 0, 0, 19, 0, 0, 0, 26, 0, 0, 0, 58, 0, 0, 0, 60, 0, 0, 0, 55, 0, 0, 0, 14, 0, 0, 0, 13, 0, 0, 0, 16, 0, 0, 0, 24, 0, 0, 0, 40, 0, 0, 0, 57, 0, 0, 0, 69, 0, 0, 0, 56, 0, 0, 0, 14, 0, 0, 0, 17, 0, 0, 0, 22, 0, 0, 0, 29, 0, 0, 0, 51, 0, 0, 0, 87, 0, 0, 0, 80, 0, 0, 0, 62, 0, 0, 0, 18, 0, 0, 0, 22, 0, 0, 0, 37, 0, 0, 0, 56, 0, 0, 0, 68, 0, 0, 0, 109, 0, 0, 0, 103, 0, 0, 0, 77, 0, 0, 0, 24, 0, 0, 0, 35, 0, 0, 0, 55, 0, 0, 0, 64, 0, 0, 0, 81, 0, 0, 0, 104, 0, 0, 0, 113, 0, 0, 0, 92, 0, 0, 0, 49, 0, 0, 0, 64, 0, 0, 0, 78, 0, 0, 0, 87, 0, 0, 0, 103, 0, 0, 0, 121, 0, 0, 0, 120, 0, 0, 0, 101, 0, 0, 0, 72, 0, 0, 0, 92, 0, 0, 0, 95, 0, 0, 0, 98, 0, 0, 0, 112, 0, 0, 0, 100, 0, 0, 0, 103, 0, 0, 0, 99};

.visible .entry _ZN6oscean17output_generation3gpu4cuda16rgbToYCbCrKernelEPKhPfS5_S5_ii(
	.param .u64 .ptr .align 1 _ZN6oscean17output_generation3gpu4cuda16rgbToYCbCrKernelEPKhPfS5_S5_ii_param_0,
	.param .u64 .ptr .align 1 _ZN6oscean17output_generation3gpu4cuda16rgbToYCbCrKernelEPKhPfS5_S5_ii_param_1,
	.param .u64 .ptr .align 1 _ZN6oscean17output_generation3gpu4cuda16rgbToYCbCrKernelEPKhPfS5_S5_ii_param_2,
	.param .u64 .ptr .align 1 _ZN6oscean17output_generation3gpu4cuda16rgbToYCbCrKernelEPKhPfS5_S5_ii_param_3,
	.param .u32 _ZN6oscean17output_generation3gpu4cuda16rgbToYCbCrKernelEPKhPfS5_S5_ii_param_4,
	.param .u32 _ZN6oscean17output_generation3gpu4cuda16rgbToYCbCrKernelEPKhPfS5_S5_ii_param_5
)
{
	.reg .pred 	%p<4>;
	.reg .b16 	%rs<4>;
	.reg .b32 	%r<15>;
	.reg .b32 	%f<15>;
	.reg .b64 	%rd<15>;

	ld.param.u64 	%rd1, [_ZN6oscean17output_generation3gpu4cuda16rgbToYCbCrKernelEPKhPfS5_S5_ii_param_0];
	ld.param.u64 	%rd2, [_ZN6oscean17output_generation3gpu4cuda16rgbToYCbCrKernelEPKhPfS5_S5_ii_param_1];
	ld.param.u64 	%rd3, [_ZN6oscean17output_generation3gpu4cuda16rgbToYCbCrKernelEPKhPfS5_S5_ii_param_2];
	ld.param.u64 	%rd4, [_ZN6oscean17output_generation3gpu4cuda16rgbToYCbCrKernelEPKhPfS5_S5_ii_param_3];
	ld.param.u32 	%r3, [_ZN6oscean17output_generation3gpu4cuda16rgbToYCbCrKernelEPKhPfS5_S5_ii_param_4];
	ld.param.u32 	%r4, [_ZN6oscean17output_generation3gpu4cuda16rgbToYCbCrKernelEPKhPfS5_S5_ii_param_5];
	mov.u32 	%r6, %ctaid.x;
	mov.u32 	%r7, %ntid.x;
	mov.u32 	%r8, %tid.x;
	mad.lo.s32 	%r1, %r6, %r7, %r8;
	mov.u32 	%r9, %ctaid.y;
	mov.u32 	%r10, %ntid.y;
	mov.u32 	%r11, %tid.y;
	mad.lo.s32 	%r12, %r9, %r10, %r11;
	setp.ge.s32 	%p1, %r1, %r3;
	setp.ge.s32 	%p2, %r12, %r4;
	or.pred  	%p3, %p1, %p2;
	@%p3 bra 	$L__BB0_2;
	cvta.to.global.u64 	%rd5, %rd1;
	cvta.to.global.u64 	%rd6, %rd2;
	cvta.to.global.u64 	%rd7, %rd3;
	cvta.to.global.u64 	%rd8, %rd4;
	mad.lo.s32 	%r13, %r3, %r12, %r1;
	mul.lo.s32 	%r14, %r13, 3;
	cvt.s64.s32 	%rd9, %r14;
	add.s64 	%rd10, %rd5, %rd9;
	ld.global.u8 	%rs1, [%rd10];
	cvt.rn.f32.u16 	%f1, %rs1;
	ld.global.u8 	%rs2, [%rd10+1];
	cvt.rn.f32.u16 	%f2, %rs2;
	ld.global.u8 	%rs3, [%rd10+2];
	cvt.rn.f32.u16 	%f3, %rs3;
	mul.f32 	%f4, %f2, 0f3F1645A2;
	fma.rn.f32 	%f5, %f1, 0f3E991687, %f4;
	fma.rn.f32 	%f6, %f3, 0f3DE978D5, %f5;
	mul.wide.s32 	%rd11, %r13, 4;
	add.s64 	%rd12, %rd6, %rd11;
	st.global.f32 	[%rd12], %f6;
	mul.f32 	%f7, %f2, 0fBEA978D5;
	fma.rn.f32 	%f8, %f1, 0fBE2D0E56, %f7;
	fma.rn.f32 	%f9, %f3, 0f3F000000, %f8;
	add.f32 	%f10, %f9, 0f43000000;
	add.s64 	%rd13, %rd7, %rd11;
	st.global.f32 	[%rd13], %f10;
	mul.f32 	%f11, %f2, 0fBED6872B;
	fma.rn.f32 	%f12, %f1, 0f3F000000, %f11;
	fma.rn.f32 	%f13, %f3, 0fBDA5E354, %f12;
	add.f32 	%f14, %f13, 0f43000000;
	add.s64 	%rd14, %rd8, %rd11;
	st.global.f32 	[%rd14], %f14;
$L__BB0_2:
	ret;

}
	// .globl	_ZN6oscean17output_generation3gpu4cuda11dct2dKernelEPKfPfiii
.visible .entry _ZN6oscean17output_generation3gpu4cuda11dct2dKernelEPKfPfiii(
	.param .u64 .ptr .align 1 _ZN6oscean17output_generation3gpu4cuda11dct2dKernelEPKfPfiii_param_0,
	.param .u64 .ptr .align 1 _ZN6oscean17output_generation3gpu4cuda11dct2dKernelEPKfPfiii_param_1,
	.param .u32 _ZN6oscean17output_generation3gpu4cuda11dct2dKernelEPKfPfiii_param_2,
	.param .u32 _ZN6oscean17output_generation3gpu4cuda11dct2dKernelEPKfPfiii_param_3,
	.param .u32 _ZN6oscean17output_generation3gpu4cuda11dct2dKernelEPKfPfiii_param_4
)
{
	.reg .pred 	%p<10>;
	.reg .b32 	%r<50>;
	.reg .b32 	%f<54>;
	.reg .b64 	%rd<18>;
	// demoted variable
	.shared .align 4 .b8 _ZZN6oscean17output_generation3gpu4cuda11dct2dKernelEPKfPfiiiE5block[256];
	// demoted variable
	.shared .align 4 .b8 _ZZN6oscean17output_generation3gpu4cuda11dct2dKernelEPKfPfiiiE4temp[256];
	ld.param.u64 	%rd1, [_ZN6oscean17output_generation3gpu4cuda11dct2dKernelEPKfPfiii_param_0];
	ld.param.u64 	%rd2, [_ZN6oscean17output_generation3gpu4cuda11dct2dKernelEPKfPfiii_param_1];
	ld.param.u32 	%r11, [_ZN6oscean17output_generation3gpu4cuda11dct2dKernelEPKfPfiii_param_2];
	ld.param.u32 	%r12, [_ZN6oscean17output_generation3gpu4cuda11dct2dKernelEPKfPfiii_param_3];
	ld.param.u32 	%r13, [_ZN6oscean17output_generation3gpu4cuda11dct2dKernelEPKfPfiii_param_4];
	mov.u32 	%r14, %ctaid.x;
	mov.u32 	%r15, %ctaid.y;
	mov.u32 	%r1, %tid.x;
	mov.u32 	%r2, %tid.y;
	shl.b32 	%r3, %r14, 3;
	shl.b32 	%r4, %r15, 3;
	or.b32  	%r16, %r1, %r2;
	and.b32  	%r5, %r16, 1016;
	setp.ne.s32 	%p1, %r5, 0;
	@%p1 bra 	$L__BB1_4;
	add.s32 	%r6, %r3, %r1;
	add.s32 	%r17, %r4, %r2;
	setp.ge.s32 	%p2, %r6, %r11;
	setp.ge.s32 	%p3, %r17, %r12;
	or.pred  	%p4, %p2, %p3;
	@%p4 bra 	$L__BB1_3;
	mad.lo.s32 	%r24, %r11, %r17, %r6;
	cvta.to.global.u64 	%rd3, %rd1;
	mul.wide.u32 	%rd4, %r24, 4;
	add.s64 	%rd5, %rd3, %rd4;
	ld.global.f32 	%f2, [%rd5];
	add.f32 	%f3, %f2, 0fC3000000;
	shl.b32 	%r25, %r2, 5;
	mov.u32 	%r26, _ZZN6oscean17output_generation3gpu4cuda11dct2dKernelEPKfPfiiiE5block;
	add.s32 	%r27, %r26, %r25;
	shl.b32 	%r28, %r1, 2;
	add.s32 	%r29, %r27, %r28;
	st.shared.f32 	[%r29], %f3;
	bra.uni 	$L__BB1_4;
$L__BB1_3:
	shl.b32 	%r18, %r2, 5;
	mov.u32 	%r19, _ZZN6oscean17output_generation3gpu4cuda11dct2dKernelEPKfPfiiiE5block;
	add.s32 	%r20, %r19, %r18;
	shl.b32 	%r21, %r1, 2;
	add.s32 	%r22, %r20, %r21;
	mov.b32 	%r23, 0;
	st.shared.u32 	[%r22], %r23;
$L__BB1_4:
	setp.ne.s32 	%p5, %r5, 0;
	bar.sync 	0;
	shl.b32 	%r30, %r2, 5;
	mov.u32 	%r31, _ZZN6oscean17output_generation3gpu4cuda11dct2dKernelEPKfPfiiiE4temp;
	add.s32 	%r8, %r31, %r30;
	@%p5 bra 	$L__BB1_6;
	shl.b32 	%r32, %r1, 2;
	mov.u32 	%r33, _ZZN6oscean17output_generation3gpu4cuda11dct2dKernelEPKfPfiiiE5block;
	add.s32 	%r34, %r33, %r32;
	shl.b32 	%r35, %r2, 3;
	mul.wide.u32 	%rd6, %r35, 4;
	mov.u64 	%rd7, _ZN6oscean17output_generation3gpu4cuda11c_dctMatrixE;
	add.s64 	%rd8, %rd7, %rd6;
	ld.const.f32 	%f4, [%rd8];
	ld.shared.f32 	%f5, [%r34];
	fma.rn.f32 	%f6, %f4, %f5, 0f00000000;
	ld.const.f32 	%f7, [%rd8+4];
	ld.shared.f32 	%f8, [%r34+32];
	fma.rn.f32 	%f9, %f7, %f8, %f6;
	ld.const.f32 	%f10, [%rd8+8];
	ld.shared.f32 	%f11, [%r34+64];
	fma.rn.f32 	%f12, %f10, %f11, %f9;
	ld.const.f32 	%f13, [%rd8+12];
	ld.shared.f32 	%f14, [%r34+96];
	fma.rn.f32 	%f15, %f13, %f14, %f12;
	ld.const.f32 	%f16, [%rd8+16];
	ld.shared.f32 	%f17, [%r34+128];
	fma.rn.f32 	%f18, %f16, %f17, %f15;
	ld.const.f32 	%f19, [%rd8+20];
	ld.shared.f32 	%f20, [%r34+160];
	fma.rn.f32 	%f21, %f19, %f20, %f18;
	ld.const.f32 	%f22, [%rd8+24];
	ld.shared.f32 	%f23, [%r34+192];
	fma.rn.f32 	%f24, %f22, %f23, %f21;
	ld.const.f32 	%f25, [%rd8+28];
	ld.shared.f32 	%f26, [%r34+224];
	fma.rn.f32 	%f27, %f25, %f26, %f24;
	add.s32 	%r36, %r8, %r32;
	st.shared.f32 	[%r36], %f27;
$L__BB1_6:
	setp.ne.s32 	%p6, %r5, 0;
	bar.sync 	0;
	@%p6 bra 	$L__BB1_9;
	ld.shared.f32 	%f28, [%r8];
	mul.wide.u32 	%rd9, %r1, 4;
	mov.u64 	%rd10, _ZN6oscean17output_generation3gpu4cuda12c_dctMatrixTE;
	add.s64 	%rd11, %rd10, %rd9;
	ld.const.f32 	%f29, [%rd11];
	fma.rn.f32 	%f30, %f28, %f29, 0f00000000;
	ld.shared.f32 	%f31, [%r8+4];
	ld.const.f32 	%f32, [%rd11+32];
	fma.rn.f32 	%f33, %f31, %f32, %f30;
	ld.shared.f32 	%f34, [%r8+8];
	ld.const.f32 	%f35, [%rd11+64];
	fma.rn.f32 	%f36, %f34, %f35, %f33;
	ld.shared.f32 	%f37, [%r8+12];
	ld.const.f32 	%f38, [%rd11+96];
	fma.rn.f32 	%f39, %f37, %f38, %f36;
	ld.shared.f32 	%f40, [%r8+16];
	ld.const.f32 	%f41, [%rd11+128];
	fma.rn.f32 	%f42, %f40, %f41, %f39;
	ld.shared.f32 	%f43, [%r8+20];
	ld.const.f32 	%f44, [%rd11+160];
	fma.rn.f32 	%f45, %f43, %f44, %f42;
	ld.shared.f32 	%f46, [%r8+24];
	ld.const.f32 	%f47, [%rd11+192];
	fma.rn.f32 	%f48, %f46, %f47, %f45;
	ld.shared.f32 	%f49, [%r8+28];
	ld.const.f32 	%f50, [%rd11+224];
	fma.rn.f32 	%f51, %f49, %f50, %f48;
	shl.b32 	%r37, %r2, 3;
	add.s32 	%r38, %r37, %r1;
	mul.wide.u32 	%rd12, %r38, 4;
	mov.u64 	%rd13, _ZN6oscean17output_generation3gpu4cuda12c_quantTableE;
	add.s64 	%rd14, %rd13, %rd12;
	ld.const.u32 	%r39, [%rd14];
	mad.lo.s32 	%r40, %r39, %r13, 50;
	mul.hi.s32 	%r41, %r40, 1374389535;
	shr.u32 	%r42, %r41, 31;
	shr.s32 	%r43, %r41, 5;
	add.s32 	%r44, %r43, %r42;
	min.s32 	%r45, %r44, 255;
	max.s32 	%r46, %r45, 1;
	cvt.rn.f32.u32 	%f52, %r46;
	div.rn.f32 	%f1, %f51, %f52;
	add.s32 	%r9, %r3, %r1;
	add.s32 	%r47, %r4, %r2;
	setp.ge.s32 	%p7, %r9, %r11;
	setp.ge.s32 	%p8, %r47, %r12;
	or.pred  	%p9, %p7, %p8;
	@%p9 bra 	$L__BB1_9;
	cvt.rni.s32.f32 	%r48, %f1;
	cvt.rn.f32.s32 	%f53, %r48;
	mad.lo.s32 	%r49, %r11, %r47, %r9;
	cvta.to.global.u64 	%rd15, %rd2;
	mul.wide.u32 	%rd16, %r49, 4;
	add.s64 	%rd17, %rd15, %rd16;
	st.global.f32 	[%rd17], %f53;
$L__BB1_9:
	ret;

}
	// .globl	_ZN6oscean17output_generation3gpu4cuda21runLengthEncodeKernelEPKsPhPii
.visible .entry _ZN6oscean17output_generation3gpu4cuda21runLengthEncodeKernelEPKsPhPii(
	.param .u64 .ptr .align 1 _ZN6oscean17output_generation3gpu4cuda21runLengthEncodeKernelEPKsPhPii_param_0,
	.param .u64 .ptr .align 1 _ZN6oscean17output_generation3gpu4cuda21runLengthEncodeKernelEPKsPhPii_param_1,
	.param .u64 .ptr .align 1 _ZN6oscean17output_generation3gpu4cuda21runLengthEncodeKernelEPKsPhPii_param_2,
	.param .u32 _ZN6oscean17output_generation3gpu4cuda21runLengthEncodeKernelEPKsPhPii_param_3
)
{
	.reg .pred 	%p<12>;
	.reg .b16 	%rs<4>;
	.reg .b32 	%r<16>;
	.reg .b64 	%rd<13>;

	ld.param.u64 	%rd5, [_ZN6oscean17output_generation3gpu4cuda21runLengthEncodeKernelEPKsPhPii_param_0];
	ld.param.u64 	%rd3, [_ZN6oscean17output_generation3gpu4cuda21runLengthEncodeKernelEPKsPhPii_param_1];
	ld.param.u64 	%rd4, [_ZN6oscean17output_generation3gpu4cuda21runLengthEncodeKernelEPKsPhPii_param_2];
	ld.param.u32 	%r7, [_ZN6oscean17output_generation3gpu4cuda21runLengthEncodeKernelEPKsPhPii_param_3];
	cvta.to.global.u64 	%rd1, %rd5;
	mov.u32 	%r8, %ctaid.x;
	mov.u32 	%r9, %ntid.x;
	mov.u32 	%r10, %tid.x;
	mad.lo.s32 	%r1, %r8, %r9, %r10;
	setp.ge.s32 	%p3, %r1, %r7;
	@%p3 bra 	$L__BB2_9;
	mul.wide.s32 	%rd6, %r1, 2;
	add.s64 	%rd2, %rd1, %rd6;
	ld.global.u16 	%rs1, [%rd2];
	mov.b32 	%r14, 1;
	mov.u32 	%r15, %r1;
$L__BB2_2:
	mov.u32 	%r2, %r14;
	add.s32 	%r4, %r15, 1;
	setp.ge.s32 	%p5, %r4, %r7;
	mov.pred 	%p11, 0;
	@%p5 bra 	$L__BB2_4;
	mul.wide.s32 	%rd7, %r15, 2;
	add.s64 	%rd8, %rd1, %rd7;
	ld.global.u16 	%rs2, [%rd8+2];
	setp.eq.s16 	%p11, %rs2, %rs1;
$L__BB2_4:
	setp.lt.u32 	%p6, %r2, 255;
	and.pred  	%p7, %p11, %p6;
	add.s32 	%r14, %r2, 1;
	mov.u32 	%r15, %r4;
	@%p7 bra 	$L__BB2_2;
	setp.eq.s32 	%p8, %r1, 0;
	@%p8 bra 	$L__BB2_7;
	ld.global.u16 	%rs3, [%rd2+-2];
	setp.eq.s16 	%p9, %rs1, %rs3;
	@%p9 bra 	$L__BB2_9;
$L__BB2_7:
	cvta.to.global.u64 	%rd9, %rd4;
	atom.global.add.u32 	%r6, [%rd9], 2;
	add.s32 	%r12, %r6, 1;
	shl.b32 	%r13, %r7, 1;
	setp.ge.s32 	%p10, %r12, %r13;
	@%p10 bra 	$L__BB2_9;
	cvt.s64.s32 	%rd10, %r6;
	cvta.to.global.u64 	%rd11, %rd3;
	add.s64 	%rd12, %rd11, %rd10;
	st.global.u8 	[%rd12], %r2;
	st.global.u8 	[%rd12+1], %rs1;
$L__BB2_9:
	ret;

}
	// .globl	_ZN6oscean17output_generation3gpu4cuda15pngFilterKernelEPKhPhiii
.visible .entry _ZN6oscean17output_generation3gpu4cuda15pngFilterKernelEPKhPhiii(
	.param .u64 .ptr .align 1 _ZN6oscean17output_generation3gpu4cuda15pngFilterKernelEPKhPhiii_param_0,
	.param .u64 .ptr .align 1 _ZN6oscean17output_generation3gpu4cuda15pngFilterKernelEPKhPhiii_param_1,
	.param .u32 _ZN6oscean17output_generation3gpu4cuda15pngFilterKernelEPKhPhiii_param_2,
	.param .u32 _ZN6oscean17output_generation3gpu4cuda15pngFilterKernelEPKhPhiii_param_3,
	.param .u32 _ZN6oscean17output_generation3gpu4cuda15pngFilterKernelEPKhPhiii_param_4
)
{
	.reg .pred 	%p<5>;
	.reg .b16 	%rs<7>;
	.reg .b32 	%r<15>;
	.reg .b64 	%rd<9>;

	ld.param.u64 	%rd2, [_ZN6oscean17output_generation3gpu4cuda15pngFilterKernelEPKhPhiii_param_0];
	ld.param.u64 	%rd3, [_ZN6oscean17output_generation3gpu4cuda15pngFilterKernelEPKhPhiii_param_1];
	ld.param.u32 	%r5, [_ZN6oscean17output_generation3gpu4cuda15pngFilterKernelEPKhPhiii_param_2];
	ld.param.u32 	%r6, [_ZN6oscean17output_generation3gpu4cuda15pngFilterKernelEPKhPhiii_param_3];
	ld.param.u32 	%r4, [_ZN6oscean17output_generation3gpu4cuda15pngFilterKernelEPKhPhiii_param_4];
	mov.u32 	%r8, %ctaid.x;
	mov.u32 	%r9, %ntid.x;
	mov.u32 	%r10, %tid.x;
	mad.lo.s32 	%r1, %r8, %r9, %r10;
	mov.u32 	%r11, %ctaid.y;
	mov.u32 	%r12, %ntid.y;
	mov.u32 	%r13, %tid.y;
	mad.lo.s32 	%r14, %r11, %r12, %r13;
	setp.ge.s32 	%p1, %r1, %r5;
	setp.ge.s32 	%p2, %r14, %r6;
	or.pred  	%p3, %p1, %p2;
	@%p3 bra 	$L__BB3_4;
	cvta.to.global.u64 	%rd4, %rd2;
	mad.lo.s32 	%r3, %r4, %r14, %r1;
	setp.lt.s32 	%p4, %r1, 1;
	cvt.s64.s32 	%rd5, %r3;
	add.s64 	%rd1, %rd4, %rd5;
	mov.b16 	%rs6, 0;
	@%p4 bra 	$L__BB3_3;
	ld.global.u8 	%rs6, [%rd1+-1];
$L__BB3_3:
	ld.global.u8 	%rs4, [%rd1];
	sub.s16 	%rs5, %rs4, %rs6;
	cvta.to.global.u64 	%rd7, %rd3;
	add.s64 	%rd8, %rd7, %rd5;
	st.global.u8 	[%rd8], %rs5;
$L__BB3_4:
	ret;

}
	// .globl	_ZN6oscean17output_generation3gpu4cuda24calculateFrequencyKernelEPKhPii
.visible .entry _ZN6oscean17output_generation3gpu4cuda24calculateFrequencyKernelEPKhPii(
	.param .u64 .ptr .align 1 _ZN6oscean17output_generation3gpu4cuda24calculateFrequencyKernelEPKhPii_param_0,
	.param .u64 .ptr .align 1 _ZN6oscean17output_generation3gpu4cuda24calculateFrequencyKernelEPKhPii_param_1,
	.param .u32 _ZN6oscean17output_generation3gpu4cuda24calculateFrequencyKernelEPKhPii_param_2
)
{
	.reg .pred 	%p<2>;
	.reg .b32 	%r<8>;
	.reg .b64 	%rd<9>;

	ld.param.u64 	%rd1, [_ZN6oscean17output_generation3gpu4cuda24calculateFrequencyKernelEPKhPii_param_0];
	ld.param.u64 	%rd2, [_ZN6oscean17output_generation3gpu4cuda24calculateFrequencyKernelEPKhPii_param_1];
	ld.param.u32 	%r2, [_ZN6oscean17output_generation3gpu4cuda24calculateFrequencyKernelEPKhPii_param_2];
	mov.u32 	%r3, %ctaid.x;
	mov.u32 	%r4, %ntid.x;
	mov.u32 	%r5, %tid.x;
	mad.lo.s32 	%r1, %r3, %r4, %r5;
	setp.ge.s32 	%p1, %r1, %r2;
	@%p1 bra 	$L__BB4_2;
	cvta.to.global.u64 	%rd3, %rd1;
	cvta.to.global.u64 	%rd4, %rd2;
	cvt.s64.s32 	%rd5, %r1;
	add.s64 	%rd6, %rd3, %rd5;
	ld.global.u8 	%r6, [%rd6];
	mul.wide.u32 	%rd7, %r6, 4;
	add.s64 	%rd8, %rd4, %rd7;
	atom.global.add.u32 	%r7, [%rd8], 1;
$L__BB4_2:
	ret;

}
	// .globl	_ZN6oscean17output_generation3gpu4cuda24differentialEncodeKernelEPKfPsii
.visible .entry _ZN6oscean17output_generation3gpu4cuda24differentialEncodeKernelEPKfPsii(
	.param .u64 .ptr .align 1 _ZN6oscean17output_generation3gpu4cuda24differentialEncodeKernelEPKfPsii_param_0,
	.param .u64 .ptr .align 1 _ZN6oscean17output_generation3gpu4cuda24differentialEncodeKernelEPKfPsii_param_1,
	.param .u32 _ZN6oscean17output_generation3gpu4cuda24differentialEncodeKernelEPKfPsii_param_2,
	.param .u32 _ZN6oscean17output_generation3gpu4cuda24differentialEncodeKernelEPKfPsii_param_3
)
{
	.reg .pred 	%p<12>;
	.reg .b32 	%r<17>;
	.reg .b32 	%f<24>;
	.reg .b64 	%rd<13>;

	ld.param.u64 	%rd4, [_ZN6oscean17output_generation3gpu4cuda24differentialEncodeKernelEPKfPsii_param_0];
	ld.param.u64 	%rd3, [_ZN6oscean17output_generation3gpu4cuda24differentialEncodeKernelEPKfPsii_param_1];
	ld.param.u32 	%r4, [_ZN6oscean17output_generation3gpu4cuda24differentialEncodeKernelEPKfPsii_param_2];
	ld.param.u32 	%r5, [_ZN6oscean17output_generation3gpu4cuda24differentialEncodeKernelEPKfPsii_param_3];
	cvta.to.global.u64 	%rd1, %rd4;
	mov.u32 	%r7, %ctaid.x;
	mov.u32 	%r8, %ntid.x;
	mov.u32 	%r9, %tid.x;
	mad.lo.s32 	%r1, %r7, %r8, %r9;
	mov.u32 	%r10, %ctaid.y;
	mov.u32 	%r11, %ntid.y;
	mov.u32 	%r12, %tid.y;
	mad.lo.s32 	%r13, %r10, %r11, %r12;
	setp.ge.s32 	%p1, %r1, %r4;
	setp.ge.s32 	%p2, %r13, %r5;
	or.pred  	%p3, %p1, %p2;
	@%p3 bra 	$L__BB5_8;
	mad.lo.s32 	%r3, %r4, %r13, %r1;
	mul.wide.s32 	%rd5, %r3, 4;
	add.s64 	%rd2, %rd1, %rd5;
	ld.global.f32 	%f1, [%rd2];
	setp.lt.s32 	%p4, %r1, 1;
	setp.eq.s32 	%p5, %r13, 0;
	or.pred  	%p6, %p4, %p5;
	@%p6 bra 	$L__BB5_3;
	ld.global.f32 	%f7, [%rd2+-4];
	sub.s32 	%r15, %r3, %r4;
	mul.wide.s32 	%rd8, %r15, 4;
	add.s64 	%rd9, %rd1, %rd8;
	ld.global.f32 	%f8, [%rd9];
	ld.global.f32 	%f9, [%rd9+-4];
	add.f32 	%f10, %f7, %f8;
	sub.f32 	%f11, %f10, %f9;
	sub.f32 	%f12, %f11, %f7;
	abs.f32 	%f13, %f12;
	sub.f32 	%f15, %f11, %f8;
	abs.f32 	%f16, %f15;
	sub.f32 	%f17, %f11, %f9;
	abs.f32 	%f18, %f17;
	setp.le.f32 	%p9, %f13, %f16;
	setp.le.f32 	%p10, %f13, %f18;
	setp.le.f32 	%p11, %f16, %f18;
	selp.f32 	%f20, %f8, %f9, %p11;
	selp.f32 	%f21, %f7, %f20, %p10;
	selp.f32 	%f23, %f21, %f20, %p9;
	bra.uni 	$L__BB5_7;
$L__BB5_3:
	setp.lt.s32 	%p7, %r1, 1;
	@%p7 bra 	$L__BB5_5;
	ld.global.f32 	%f23, [%rd2+-4];
	bra.uni 	$L__BB5_7;
$L__BB5_5:
	setp.eq.s32 	%p8, %r13, 0;
	mov.f32 	%f23, 0f00000000;
	@%p8 bra 	$L__BB5_7;
	sub.s32 	%r14, %r3, %r4;
	mul.wide.s32 	%rd6, %r14, 4;
	add.s64 	%rd7, %rd1, %rd6;
	ld.global.f32 	%f23, [%rd7];
$L__BB5_7:
	sub.f32 	%f22, %f1, %f23;
	cvt.rzi.s32.f32 	%r16, %f22;
	cvta.to.global.u64 	%rd10, %rd3;
	mul.wide.s32 	%rd11, %r3, 2;
	add.s64 	%rd12, %rd10, %rd11;
	st.global.u16 	[%rd12], %r16;
$L__BB5_8:
	ret;

}
	// .globl	_ZN6oscean17output_generation3gpu4cuda21chromaSubsampleKernelEPKfS4_PfS5_ii
.visible .entry _ZN6oscean17output_generation3gpu4cuda21chromaSubsampleKernelEPKfS4_PfS5_ii(
	.param .u64 .ptr .align 1 _ZN6oscean17output_generation3gpu4cuda21chromaSubsampleKernelEPKfS4_PfS5_ii_param_0,
	.param .u64 .ptr .align 1 _ZN6oscean17output_generation3gpu4cuda21chromaSubsampleKernelEPKfS4_PfS5_ii_param_1,
	.param .u64 .ptr .align 1 _ZN6oscean17output_generation3gpu4cuda21chromaSubsampleKernelEPKfS4_PfS5_ii_param_2,
	.param .u64 .ptr .align 1 _ZN6oscean17output_generation3gpu4cuda21chromaSubsampleKernelEPKfS4_PfS5_ii_param_3,
	.param .u32 _ZN6oscean17output_generation3gpu4cuda21chromaSubsampleKernelEPKfS4_PfS5_ii_param_4,
	.param .u32 _ZN6oscean17output_generation3gpu4cuda21chromaSubsampleKernelEPKfS4_PfS5_ii_param_5
)
{
	.reg .pred 	%p<4>;
	.reg .b32 	%r<24>;
	.reg .b32 	%f<19>;
	.reg .b64 	%rd<18>;

	ld.param.u64 	%rd1, [_ZN6oscean17output_generation3gpu4cuda21chromaSubsampleKernelEPKfS4_PfS5_ii_param_0];
	ld.param.u64 	%rd2, [_ZN6oscean17output_generation3gpu4cuda21chromaSubsampleKernelEPKfS4_PfS5_ii_param_1];
	ld.param.u64 	%rd3, [_ZN6oscean17output_generation3gpu4cuda21chromaSubsampleKernelEPKfS4_PfS5_ii_param_2];
	ld.param.u64 	%rd4, [_ZN6oscean17output_generation3gpu4cuda21chromaSubsampleKernelEPKfS4_PfS5_ii_param_3];
	ld.param.u32 	%r4, [_ZN6oscean17output_generation3gpu4cuda21chromaSubsampleKernelEPKfS4_PfS5_ii_param_4];
	ld.param.u32 	%r5, [_ZN6oscean17output_generation3gpu4cuda21chromaSubsampleKernelEPKfS4_PfS5_ii_param_5];
	mov.u32 	%r6, %ctaid.x;
	mov.u32 	%r7, %ntid.x;
	mov.u32 	%r8, %tid.x;
	mad.lo.s32 	%r1, %r6, %r7, %r8;
	mov.u32 	%r9, %ctaid.y;
	mov.u32 	%r10, %ntid.y;
	mov.u32 	%r11, %tid.y;
	mad.lo.s32 	%r12, %r9, %r10, %r11;
	shr.u32 	%r13, %r4, 31;
	add.s32 	%r14, %r4, %r13;
	shr.s32 	%r3, %r14, 1;
	shr.u32 	%r15, %r5, 31;
	add.s32 	%r16, %r5, %r15;
	shr.s32 	%r17, %r16, 1;
	setp.ge.s32 	%p1, %r1, %r3;
	setp.ge.s32 	%p2, %r12, %r17;
	or.pred  	%p3, %p1, %p2;
	@%p3 bra 	$L__BB6_2;
	cvta.to.global.u64 	%rd5, %rd3;
	cvta.to.global.u64 	%rd6, %rd4;
	cvta.to.global.u64 	%rd7, %rd1;
	cvta.to.global.u64 	%rd8, %rd2;
	shl.b32 	%r19, %r1, 1;
	mul.lo.s32 	%r20, %r12, %r4;
	shl.b32 	%r21, %r20, 1;
	add.s32 	%r22, %r21, %r19;
	mul.wide.s32 	%rd9, %r22, 4;
	add.s64 	%rd10, %rd7, %rd9;
	ld.global.f32 	%f1, [%rd10];
	add.f32 	%f2, %f1, 0f00000000;
	add.s64 	%rd11, %rd8, %rd9;
	ld.global.f32 	%f3, [%rd11];
	add.f32 	%f4, %f3, 0f00000000;
	ld.global.f32 	%f5, [%rd10+4];
	add.f32 	%f6, %f2, %f5;
	ld.global.f32 	%f7, [%rd11+4];
	add.f32 	%f8, %f4, %f7;
	mul.wide.s32 	%rd12, %r4, 4;
	add.s64 	%rd13, %rd10, %rd12;
	ld.global.f32 	%f9, [%rd13];
	add.f32 	%f10, %f6, %f9;
	add.s64 	%rd14, %rd11, %rd12;
	ld.global.f32 	%f11, [%rd14];
	add.f32 	%f12, %f8, %f11;
	ld.global.f32 	%f13, [%rd13+4];
	add.f32 	%f14, %f10, %f13;
	ld.global.f32 	%f15, [%rd14+4];
	add.f32 	%f16, %f12, %f15;
	mad.lo.s32 	%r23, %r3, %r12, %r1;
	mul.f32 	%f17, %f14, 0f3E800000;
	mul.wide.s32 	%rd15, %r23, 4;
	add.s64 	%rd16, %rd5, %rd15;
	st.global.f32 	[%rd16], %f17;
	mul.f32 	%f18, %f16, 0f3E800000;
	add.s64 	%rd17, %rd6, %rd15;
	st.global.f32 	[%rd17], %f18;
$L__BB6_2:
	ret;

}


// ===== COMPILED SASS (sm_100) =====

	.target	sm_100

	.elftype	@"ET_EXEC"


//--------------------- .note.nv.tkinfo           --------------------------
	.section	.note.nv.tkinfo,"",@"SHT_NOTE"
	.sectionflags	@"SHF_NOTE_NV_TKINFO"
	.tkinfo
        /*0018*/ 	.word	0x00000002
        /*0030*/ 	.string	""
        /*0030*/ 	.string	"ptxas"
        /*0030*/ 	.string	"Cuda compilation tools, release 13.0, V13.0.88"
        /*0030*/ 	.string	"Build cuda_13.0.r13.0/compiler.36424714_0"
        /*0030*/ 	.string	"-arch sm_100 -m 64 "



//--------------------- .note.nv.cuinfo           --------------------------
	.section	.note.nv.cuinfo,"",@"SHT_NOTE"
	.sectionflags	@"SHF_NOTE_NV_CUINFO"
        /*0018*/ 	.short	0x0002
        /*001a*/ 	.short	0x0064
        /*001c*/ 	.short	0x0082
	.zero		2


//--------------------- .nv.info                  --------------------------
	.section	.nv.info,"",@"SHT_CUDA_INFO"
	.align	4


	//----- nvinfo : EIATTR_REGCOUNT
	.align		4
        /*0000*/ 	.byte	0x04, 0x2f
        /*0002*/ 	.short	(.L_4 - .L_3)
	.align		4
.L_3:
        /*0004*/ 	.word	index@(_ZN6oscean17output_generation3gpu4cuda16rgbToYCbCrKernelEPKhPfS5_S5_ii)
        /*0008*/ 	.word	0x00000014


	//----- nvinfo : EIATTR_FRAME_SIZE
	.align		4
.L_4:
        /*000c*/ 	.byte	0x04, 0x11
        /*000e*/ 	.short	(.L_6 - .L_5)
	.align		4
.L_5:
        /*0010*/ 	.word	index@(_ZN6oscean17output_generation3gpu4cuda16rgbToYCbCrKernelEPKhPfS5_S5_ii)
        /*0014*/ 	.word	0x00000000


	//----- nvinfo : EIATTR_REGCOUNT
	.align		4
.L_6:
        /*0018*/ 	.byte	0x04, 0x2f
        /*001a*/ 	.short	(.L_8 - .L_7)
	.align		4
.L_7:
        /*001c*/ 	.word	index@(_ZN6oscean17output_generation3gpu4cuda11dct2dKernelEPKfPfiii)
        /*0020*/ 	.word	0x0000001c


	//----- nvinfo : EIATTR_FRAME_SIZE
	.align		4
.L_8:
        /*0024*/ 	.byte	0x04, 0x11
        /*0026*/ 	.short	(.L_10 - .L_9)
	.align		4
.L_9:
        /*0028*/ 	.word	index@($__internal_0_$__cuda_sm3x_div_rn_noftz_f32_slowpath)
        /*002c*/ 	.word	0x00000000


	//----- nvinfo : EIATTR_FRAME_SIZE
	.align		4
.L_10:
        /*0030*/ 	.byte	0x04, 0x11
        /*0032*/ 	.short	(.L_12 - .L_11)
	.align		4
.L_11:
        /*0034*/ 	.word	index@(_ZN6oscean17output_generation3gpu4cuda11dct2dKernelEPKfPfiii)
        /*0038*/ 	.word	0x00000000


	//----- nvinfo : EIATTR_REGCOUNT
	.align		4
.L_12:
        /*003c*/ 	.byte	0x04, 0x2f
        /*003e*/ 	.short	(.L_14 - .L_13)
	.align		4
.L_13:
        /*0040*/ 	.word	index@(_ZN6oscean17output_generation3gpu4cuda21runLengthEncodeKernelEPKsPhPii)
        /*0044*/ 	.word	0x00000010


	//----- nvinfo : EIATTR_FRAME_SIZE
	.align		4
.L_14:
        /*0048*/ 	.byte	0x04, 0x11
        /*004a*/ 	.short	(.L_16 - .L_15)
	.align		4
.L_15:
        /*004c*/ 	.word	index@(_ZN6oscean17output_generation3gpu4cuda21runLengthEncodeKernelEPKsPhPii)
        /*0050*/ 	.word	0x00000000


	//----- nvinfo : EIATTR_REGCOUNT
	.align		4
.L_16:
        /*0054*/ 	.byte	0x04, 0x2f
        /*0056*/ 	.short	(.L_18 - .L_17)
	.align		4
.L_17:
        /*0058*/ 	.word	index@(_ZN6oscean17output_generation3gpu4cuda15pngFilterKernelEPKhPhiii)
        /*005c*/ 	.word	0x0000000a


	//----- nvinfo : EIATTR_FRAME_SIZE
	.align		4
.L_18:
        /*0060*/ 	.byte	0x04, 0x11
        /*0062*/ 	.short	(.L_20 - .L_19)
	.align		4
.L_19:
        /*0064*/ 	.word	index@(_ZN6oscean17output_generation3gpu4cuda15pngFilterKernelEPKhPhiii)
        /*0068*/ 	.word	0x00000000


	//----- nvinfo : EIATTR_REGCOUNT
	.align		4
.L_20:
        /*006c*/ 	.byte	0x04, 0x2f
        /*006e*/ 	.short	(.L_22 - .L_21)
	.align		4
.L_21:
        /*0070*/ 	.word	index@(_ZN6oscean17output_generation3gpu4cuda24calculateFrequencyKernelEPKhPii)
        /*0074*/ 	.word	0x0000000a


	//----- nvinfo : EIATTR_FRAME_SIZE
	.align		4
.L_22:
        /*0078*/ 	.byte	0x04, 0x11
        /*007a*/ 	.short	(.L_24 - .L_23)
	.align		4
.L_23:
        /*007c*/ 	.word	index@(_ZN6oscean17output_generation3gpu4cuda24calculateFrequencyKernelEPKhPii)
        /*0080*/ 	.word	0x00000000


	//----- nvinfo : EIATTR_REGCOUNT
	.align		4
.L_24:
        /*0084*/ 	.byte	0x04, 0x2f
        /*0086*/ 	.short	(.L_26 - .L_25)
	.align		4
.L_25:
        /*0088*/ 	.word	index@(_ZN6oscean17output_generation3gpu4cuda24differentialEncodeKernelEPKfPsii)
        /*008c*/ 	.word	0x00000012


	//----- nvinfo : EIATTR_FRAME_SIZE
	.align		4
.L_26:
        /*0090*/ 	.byte	0x04, 0x11
        /*0092*/ 	.short	(.L_28 - .L_27)
	.align		4
.L_27:
        /*0094*/ 	.word	index@(_ZN6oscean17output_generation3gpu4cuda24differentialEncodeKernelEPKfPsii)
        /*0098*/ 	.word	0x00000000


	//----- nvinfo : EIATTR_REGCOUNT
	.align		4
.L_28:
        /*009c*/ 	.byte	0x04, 0x2f
        /*009e*/ 	.short	(.L_30 - .L_29)
	.align		4
.L_29:
        /*00a0*/ 	.word	index@(_ZN6oscean17output_generation3gpu4cuda21chromaSubsampleKernelEPKfS4_PfS5_ii)
        /*00a4*/ 	.word	0x00000020


	//----- nvinfo : EIATTR_FRAME_SIZE
	.align		4
.L_30:
        /*00a8*/ 	.byte	0x04, 0x11
        /*00aa*/ 	.short	(.L_32 - .L_31)
	.align		4
.L_31:
        /*00ac*/ 	.word	index@(_ZN6oscean17output_generation3gpu4cuda21chromaSubsampleKernelEPKfS4_PfS5_ii)
        /*00b0*/ 	.word	0x00000000


	//----- nvinfo : EIATTR_MIN_STACK_SIZE
	.align		4
.L_32:
        /*00b4*/ 	.byte	0x04, 0x12
        /*00b6*/ 	.short	(.L_34 - .L_33)
	.align		4
.L_33:
        /*00b8*/ 	.word	index@(_ZN6oscean17output_generation3gpu4cuda21chromaSubsampleKernelEPKfS4_PfS5_ii)
        /*00bc*/ 	.word	0x00000000


	//----- nvinfo : EIATTR_MIN_STACK_SIZE
	.align		4
.L_34:
        /*00c0*/ 	.byte	0x04, 0x12
        /*00c2*/ 	.short	(.L_36 - .L_35)
	.align		4
.L_35:
        /*00c4*/ 	.word	index@(_ZN6oscean17output_generation3gpu4cuda24differentialEncodeKernelEPKfPsii)
        /*00c8*/ 	.word	0x00000000


	//----- nvinfo : EIATTR_MIN_STACK_SIZE
	.align		4
.L_36:
        /*00cc*/ 	.byte	0x04, 0x12
        /*00ce*/ 	.short	(.L_38 - .L_37)
	.align		4
.L_37:
        /*00d0*/ 	.word	index@(_ZN6oscean17output_generation3gpu4cuda24calculateFrequencyKernelEPKhPii)
        /*00d4*/ 	.word	0x00000000


	//----- nvinfo : EIATTR_MIN_STACK_SIZE
	.align		4
.L_38:
        /*00d8*/ 	.byte	0x04, 0x12
        /*00da*/ 	.short	(.L_40 - .L_39)
	.align		4
.L_39:
        /*00dc*/ 	.word	index@(_ZN6oscean17output_generation3gpu4cuda15pngFilterKernelEPKhPhiii)
        /*00e0*/ 	.word	0x00000000


	//----- nvinfo : EIATTR_MIN_STACK_SIZE
	.align		4
.L_40:
        /*00e4*/ 	.byte	0x04, 0x12
        /*00e6*/ 	.short	(.L_42 - .L_41)
	.align		4
.L_41:
        /*00e8*/ 	.word	index@(_ZN6oscean17output_generation3gpu4cuda21runLengthEncodeKernelEPKsPhPii)
        /*00ec*/ 	.word	0x00000000


	//----- nvinfo : EIATTR_MIN_STACK_SIZE
	.align		4
.L_42:
        /*00f0*/ 	.byte	0x04, 0x12
        /*00f2*/ 	.short	(.L_44 - .L_43)
	.align		4
.L_43:
        /*00f4*/ 	.word	index@(_ZN6oscean17output_generation3gpu4cuda11dct2dKernelEPKfPfiii)
        /*00f8*/ 	.word	0x00000000


	//----- nvinfo : EIATTR_MIN_STACK_SIZE
	.align		4
.L_44:
        /*00fc*/ 	.byte	0x04, 0x12
        /*00fe*/ 	.short	(.L_46 - .L_45)
	.align		4
.L_45:
        /*0100*/ 	.word	index@(_ZN6oscean17output_generation3gpu4cuda16rgbToYCbCrKernelEPKhPfS5_S5_ii)
        /*0104*/ 	.word	0x00000000
.L_46:


//--------------------- .nv.compat                --------------------------
	.section	.nv.compat,"",@"SHT_CUDA_COMPAT_INFO"
	.align	4
        /*0000*/ 	.byte	0x02, 0x09, 0x00, 0x00, 0x02, 0x02, 0x01, 0x00, 0x02, 0x05, 0x05, 0x00, 0x03, 0x07, 0x01, 0x01
        /*0010*/ 	.byte	0x02, 0x03, 0x00, 0x00, 0x02, 0x06, 0x01, 0x00, 0x04, 0x0b, 0x08, 0x00, 0x01, 0x00, 0x00, 0x00
        /*0020*/ 	.byte	0x00, 0x00, 0x00, 0x00


//--------------------- .nv.info._ZN6oscean17output_generation3gpu4cuda21chromaSubsampleKernelEPKfS4_PfS5_ii --------------------------
	.section	.nv.info._ZN6oscean17output_generation3gpu4cuda21chromaSubsampleKernelEPKfS4_PfS5_ii,"",@"SHT_CUDA_INFO"
	.sectionflags	@""
	.align	4


	//----- nvinfo : EIATTR_CUDA_API_VERSION
	.align		4
        /*0000*/ 	.byte	0x04, 0x37
        /*0002*/ 	.short	(.L_48 - .L_47)
.L_47:
        /*0004*/ 	.word	0x00000082


	//----- nvinfo : EIATTR_KPARAM_INFO
	.align		4
.L_48:
        /*0008*/ 	.byte	0x04, 0x17
        /*000a*/ 	.short	(.L_50 - .L_49)
.L_49:
        /*000c*/ 	.word	0x00000000
        /*0010*/ 	.short	0x0005
        /*0012*/ 	.short	0x0024
        /*0014*/ 	.byte	0x00, 0xf0, 0x11, 0x00


	//----- nvinfo : EIATTR_KPARAM_INFO
	.align		4
.L_50:
        /*0018*/ 	.byte	0x04, 0x17
        /*001a*/ 	.short	(.L_52 - .L_51)
.L_51:
        /*001c*/ 	.word	0x00000000
        /*0020*/ 	.short	0x0004
        /*0022*/ 	.short	0x0020
        /*0024*/ 	.byte	0x00, 0xf0, 0x11, 0x00


	//----- nvinfo : EIATTR_KPARAM_INFO
	.align		4
.L_52:
        /*0028*/ 	.byte	0x04, 0x17
        /*002a*/ 	.short	(.L_54 - .L_53)
.L_53:
        /*002c*/ 	.word	0x00000000
        /*0030*/ 	.short	0x0003
        /*0032*/ 	.short	0x0018
        /*0034*/ 	.byte	0x00, 0xf5, 0x21, 0x00


	//----- nvinfo : EIATTR_KPARAM_INFO
	.align		4
.L_54:
        /*0038*/ 	.byte	0x04, 0x17
        /*003a*/ 	.short	(.L_56 - .L_55)
.L_55:
        /*003c*/ 	.word	0x00000000
        /*0040*/ 	.short	0x0002
        /*0042*/ 	.short	0x0010
        /*0044*/ 	.byte	0x00, 0xf5, 0x21, 0x00


	//----- nvinfo : EIATTR_KPARAM_INFO
	.align		4
.L_56:
        /*0048*/ 	.byte	0x04, 0x17
        /*004a*/ 	.short	(.L_58 - .L_57)
.L_57:
        /*004c*/ 	.word	0x00000000
        /*0050*/ 	.short	0x0001
        /*0052*/ 	.short	0x0008
        /*0054*/ 	.byte	0x00, 0xf5, 0x21, 0x00


	//----- nvinfo : EIATTR_KPARAM_INFO
	.align		4
.L_58:
        /*0058*/ 	.byte	0x04, 0x17
        /*005a*/ 	.short	(.L_60 - .L_59)
.L_59:
        /*005c*/ 	.word	0x00000000
        /*0060*/ 	.short	0x0000
        /*0062*/ 	.short	0x0000
        /*0064*/ 	.byte	0x00, 0xf5, 0x21, 0x00


	//----- nvinfo : EIATTR_SPARSE_MMA_MASK
	.align		4
.L_60:
        /*0068*/ 	.byte	0x03, 0x50
        /*006a*/ 	.short	0x0000


	//----- nvinfo : EIATTR_MAXREG_COUNT
	.align		4
        /*006c*/ 	.byte	0x03, 0x1b
        /*006e*/ 	.short	0x00ff


	//----- nvinfo : EIATTR_MERCURY_ISA_VERSION
	.align		4
        /*0070*/ 	.byte	0x03, 0x5f
        /*0072*/ 	.short	0x0101


	//----- nvinfo : EIATTR_VRC_CTA_INIT_COUNT
	.align		4
        /*0074*/ 	.byte	0x02, 0x4a
	.zero		1
	.zero		1


	//----- nvinfo : EIATTR_EXIT_INSTR_OFFSETS
	.align		4
        /*0078*/ 	.byte	0x04, 0x1c
        /*007a*/ 	.short	(.L_62 - .L_61)


	//   ....[0]....
.L_61:
        /*007c*/ 	.word	0x00000100


	//   ....[1]....
        /*0080*/ 	.word	0x00000330


	//----- nvinfo : EIATTR_CBANK_PARAM_SIZE
	.align		4
.L_62:
        /*0084*/ 	.byte	0x03, 0x19
        /*0086*/ 	.short	0x0028


	//----- nvinfo : EIATTR_PARAM_CBANK
	.align		4
        /*0088*/ 	.byte	0x04, 0x0a
        /*008a*/ 	.short	(.L_64 - .L_63)
	.align		4
.L_63:
        /*008c*/ 	.word	index@(.nv.constant0._ZN6oscean17output_generation3gpu4cuda21chromaSubsampleKernelEPKfS4_PfS5_ii)
        /*0090*/ 	.short	0x0380
        /*0092*/ 	.short	0x0028


	//----- nvinfo : EIATTR_SW_WAR
	.align		4
.L_64:
        /*0094*/ 	.byte	0x04, 0x36
        /*0096*/ 	.short	(.L_66 - .L_65)
.L_65:
        /*0098*/ 	.word	0x00000008
.L_66:


//--------------------- .nv.info._ZN6oscean17output_generation3gpu4cuda24differentialEncodeKernelEPKfPsii --------------------------
	.section	.nv.info._ZN6oscean17output_generation3gpu4cuda24differentialEncodeKernelEPKfPsii,"",@"SHT_CUDA_INFO"
	.sectionflags	@""
	.align	4


	//----- nvinfo : EIATTR_CUDA_API_VERSION
	.align		4
        /*0000*/ 	.byte	0x04, 0x37
        /*0002*/ 	.short	(.L_68 - .L_67)
.L_67:
        /*0004*/ 	.word	0x00000082


	//----- nvinfo : EIATTR_KPARAM_INFO
	.align		4
.L_68:
        /*0008*/ 	.byte	0x04, 0x17
        /*000a*/ 	.short	(.L_70 - .L_69)
.L_69:
        /*000c*/ 	.word	0x00000000
        /*0010*/ 	.short	0x0003
        /*0012*/ 	.short	0x0014
        /*0014*/ 	.byte	0x00, 0xf0, 0x11, 0x00


	//----- nvinfo : EIATTR_KPARAM_INFO
	.align		4
.L_70:
        /*0018*/ 	.byte	0x04, 0x17
        /*001a*/ 	.short	(.L_72 - .L_71)
.L_71:
        /*001c*/ 	.word	0x00000000
        /*0020*/ 	.short	0x0002
        /*0022*/ 	.short	0x0010
        /*0024*/ 	.byte	0x00, 0xf0, 0x11, 0x00


	//----- nvinfo : EIATTR_KPARAM_INFO
	.align		4
.L_72:
        /*0028*/ 	.byte	0x04, 0x17
        /*002a*/ 	.short	(.L_74 - .L_73)
.L_73:
        /*002c*/ 	.word	0x00000000
        /*0030*/ 	.short	0x0001
        /*0032*/ 	.short	0x0008
        /*0034*/ 	.byte	0x00, 0xf5, 0x21, 0x00


	//----- nvinfo : EIATTR_KPARAM_INFO
	.align		4
.L_74:
        /*0038*/ 	.byte	0x04, 0x17
        /*003a*/ 	.short	(.L_76 - .L_75)
.L_75:
        /*003c*/ 	.word	0x00000000
        /*0040*/ 	.short	0x0000
        /*0042*/ 	.short	0x0000
        /*0044*/ 	.byte	0x00, 0xf5, 0x21, 0x00


	//----- nvinfo : EIATTR_SPARSE_MMA_MASK
	.align		4
.L_76:
        /*0048*/ 	.byte	0x03, 0x50
        /*004a*/ 	.short	0x0000


	//----- nvinfo : EIATTR_MAXREG_COUNT
	.align		4
        /*004c*/ 	.byte	0x03, 0x1b
        /*004e*/ 	.short	0x00ff


	//----- nvinfo : EIATTR_MERCURY_ISA_VERSION
	.align		4
        /*0050*/ 	.byte	0x03, 0x5f
        /*0052*/ 	.short	0x0101


	//----- nvinfo : EIATTR_VRC_CTA_INIT_COUNT
	.align		4
        /*0054*/ 	.byte	0x02, 0x4a
	.zero		1
	.zero		1


	//----- nvinfo : EIATTR_EXIT_INSTR_OFFSETS
	.align		4
        /*0058*/ 	.byte	0x04, 0x1c
        /*005a*/ 	.short	(.L_78 - .L_77)


	//   ....[0]....
.L_77:
        /*005c*/ 	.word	0x000000c0


	//   ....[1]....
        /*0060*/ 	.word	0x00000340


	//----- nvinfo : EIATTR_CRS_STACK_SIZE
	.align		4
.L_78:
        /*0064*/ 	.byte	0x04, 0x1e
        /*0066*/ 	.short	(.L_80 - .L_79)
.L_79:
        /*0068*/ 	.word	0x00000000


	//----- nvinfo : EIATTR_CBANK_PARAM_SIZE
	.align		4
.L_80:
        /*006c*/ 	.byte	0x03, 0x19
        /*006e*/ 	.short	0x0018


	//----- nvinfo : EIATTR_PARAM_CBANK
	.align		4
        /*0070*/ 	.byte	0x04, 0x0a
        /*0072*/ 	.short	(.L_82 - .L_81)
	.align		4
.L_81:
        /*0074*/ 	.word	index@(.nv.constant0._ZN6oscean17output_generation3gpu4cuda24differentialEncodeKernelEPKfPsii)
        /*0078*/ 	.short	0x0380
        /*007a*/ 	.short	0x0018


	//----- nvinfo : EIATTR_SW_WAR
	.align		4
.L_82:
        /*007c*/ 	.byte	0x04, 0x36
        /*007e*/ 	.short	(.L_84 - .L_83)
.L_83:
        /*0080*/ 	.word	0x00000008
.L_84:


//--------------------- .nv.info._ZN6oscean17output_generation3gpu4cuda24calculateFrequencyKernelEPKhPii --------------------------
	.section	.nv.info._ZN6oscean17output_generation3gpu4cuda24calculateFrequencyKernelEPKhPii,"",@"SHT_CUDA_INFO"
	.sectionflags	@""
	.align	4


	//----- nvinfo : EIATTR_CUDA_API_VERSION
	.align		4
        /*0000*/ 	.byte	0x04, 0x37
        /*0002*/ 	.short	(.L_86 - .L_85)
.L_85:
        /*0004*/ 	.word	0x00000082


	//----- nvinfo : EIATTR_KPARAM_INFO
	.align		4
.L_86:
        /*0008*/ 	.byte	0x04, 0x17
        /*000a*/ 	.short	(.L_88 - .L_87)
.L_87:
        /*000c*/ 	.word	0x00000000
        /*0010*/ 	.short	0x0002
        /*0012*/ 	.short	0x0010
        /*0014*/ 	.byte	0x00, 0xf0, 0x11, 0x00


	//----- nvinfo : EIATTR_KPARAM_INFO
	.align		4
.L_88:
        /*0018*/ 	.byte	0x04, 0x17
        /*001a*/ 	.short	(.L_90 - .L_89)
.L_89:
        /*001c*/ 	.word	0x00000000
        /*0020*/ 	.short	0x0001
        /*0022*/ 	.short	0x0008
        /*0024*/ 	.byte	0x00, 0xf5, 0x21, 0x00


	//----- nvinfo : EIATTR_KPARAM_INFO
	.align		4
.L_90:
        /*0028*/ 	.byte	0x04, 0x17
        /*002a*/ 	.short	(.L_92 - .L_91)
.L_91:
        /*002c*/ 	.word	0x00000000
        /*0030*/ 	.short	0x0000
        /*0032*/ 	.short	0x0000
        /*0034*/ 	.byte	0x00, 0xf5, 0x21, 0x00


	//----- nvinfo : EIATTR_SPARSE_MMA_MASK
	.align		4
.L_92:
        /*0038*/ 	.byte	0x03, 0x50
        /*003a*/ 	.short	0x0000


	//----- nvinfo : EIATTR_MAXREG_COUNT
	.align		4
        /*003c*/ 	.byte	0x03, 0x1b
        /*003e*/ 	.short	0x00ff


	//----- nvinfo : EIATTR_MERCURY_ISA_VERSION
	.align		4
        /*0040*/ 	.byte	0x03, 0x5f
        /*0042*/ 	.short	0x0101


	//----- nvinfo : EIATTR_VRC_CTA_INIT_COUNT
	.align		4
        /*0044*/ 	.byte	0x02, 0x4a
	.zero		1
	.zero		1


	//----- nvinfo : EIATTR_EXIT_INSTR_OFFSETS
	.align		4
        /*0048*/ 	.byte	0x04, 0x1c
        /*004a*/ 	.short	(.L_94 - .L_93)


	//   ....[0]....
.L_93:
        /*004c*/ 	.word	0x00000070


	//   ....[1]....
        /*0050*/ 	.word	0x00000110


	//----- nvinfo : EIATTR_CBANK_PARAM_SIZE
	.align		4
.L_94:
        /*0054*/ 	.byte	0x03, 0x19
        /*0056*/ 	.short	0x0014


	//----- nvinfo : EIATTR_PARAM_CBANK
	.align		4
        /*0058*/ 	.byte	0x04, 0x0a
        /*005a*/ 	.short	(.L_96 - .L_95)
	.align		4
.L_95:
        /*005c*/ 	.word	index@(.nv.constant0._ZN6oscean17output_generation3gpu4cuda24calculateFrequencyKernelEPKhPii)
        /*0060*/ 	.short	0x0380
        /*0062*/ 	.short	0x0014


	//----- nvinfo : EIATTR_SW_WAR
	.align		4
.L_96:
        /*0064*/ 	.byte	0x04, 0x36
        /*0066*/ 	.short	(.L_98 - .L_97)
.L_97:
        /*0068*/ 	.word	0x00000008
.L_98:


//--------------------- .nv.info._ZN6oscean17output_generation3gpu4cuda15pngFilterKernelEPKhPhiii --------------------------
	.section	.nv.info._ZN6oscean17output_generation3gpu4cuda15pngFilterKernelEPKhPhiii,"",@"SHT_CUDA_INFO"
	.sectionflags	@""
	.align	4


	//----- nvinfo : EIATTR_CUDA_API_VERSION
	.align		4
        /*0000*/ 	.byte	0x04, 0x37
        /*0002*/ 	.short	(.L_100 - .L_99)
.L_99:
        /*0004*/ 	.word	0x00000082


	//----- nvinfo : EIATTR_KPARAM_INFO
	.align		4
.L_100:
        /*0008*/ 	.byte	0x04, 0x17
        /*000a*/ 	.short	(.L_102 - .L_101)
.L_101:
        /*000c*/ 	.word	0x00000000
        /*0010*/ 	.short	0x0004
        /*0012*/ 	.short	0x0018
        /*0014*/ 	.byte	0x00, 0xf0, 0x11, 0x00


	//----- nvinfo : EIATTR_KPARAM_INFO
	.align		4
.L_102:
        /*0018*/ 	.byte	0x04, 0x17
        /*001a*/ 	.short	(.L_104 - .L_103)
.L_103:
        /*001c*/ 	.word	0x00000000
        /*0020*/ 	.short	0x0003
        /*0022*/ 	.short	0x0014
        /*0024*/ 	.byte	0x00, 0xf0, 0x11, 0x00


	//----- nvinfo : EIATTR_KPARAM_INFO
	.align		4
.L_104:
        /*0028*/ 	.byte	0x04, 0x17
        /*002a*/ 	.short	(.L_106 - .L_105)
.L_105:
        /*002c*/ 	.word	0x00000000
        /*0030*/ 	.short	0x0002
        /*0032*/ 	.short	0x0010
        /*0034*/ 	.byte	0x00, 0xf0, 0x11, 0x00


	//----- nvinfo : EIATTR_KPARAM_INFO
	.align		4
.L_106:
        /*0038*/ 	.byte	0x04, 0x17
        /*003a*/ 	.short	(.L_108 - .L_107)
.L_107:
        /*003c*/ 	.word	0x00000000
        /*0040*/ 	.short	0x0001
        /*0042*/ 	.short	0x0008
        /*0044*/ 	.byte	0x00, 0xf5, 0x21, 0x00


	//----- nvinfo : EIATTR_KPARAM_INFO
	.align		4
.L_108:
        /*0048*/ 	.byte	0x04, 0x17
        /*004a*/ 	.short	(.L_110 - .L_109)
.L_109:
        /*004c*/ 	.word	0x00000000
        /*0050*/ 	.short	0x0000
        /*0052*/ 	.short	0x0000
        /*0054*/ 	.byte	0x00, 0xf5, 0x21, 0x00


	//----- nvinfo : EIATTR_SPARSE_MMA_MASK
	.align		4
.L_110:
        /*0058*/ 	.byte	0x03, 0x50
        /*005a*/ 	.short	0x0000


	//----- nvinfo : EIATTR_MAXREG_COUNT
	.align		4
        /*005c*/ 	.byte	0x03, 0x1b
        /*005e*/ 	.short	0x00ff


	//----- nvinfo : EIATTR_MERCURY_ISA_VERSION
	.align		4
        /*0060*/ 	.byte	0x03, 0x5f
        /*0062*/ 	.short	0x0101


	//----- nvinfo : EIATTR_VRC_CTA_INIT_COUNT
	.align		4
        /*0064*/ 	.byte	0x02, 0x4a
	.zero		1
	.zero		1


	//----- nvinfo : EIATTR_EXIT_INSTR_OFFSETS
	.align		4
        /*0068*/ 	.byte	0x04, 0x1c
        /*006a*/ 	.short	(.L_112 - .L_111)


	//   ....[0]....
.L_111:
        /*006c*/ 	.word	0x000000c0


	//   ....[1]....
        /*0070*/ 	.word	0x000001f0


	//----- nvinfo : EIATTR_CBANK_PARAM_SIZE
	.align		4
.L_112:
        /*0074*/ 	.byte	0x03, 0x19
        /*0076*/ 	.short	0x001c


	//----- nvinfo : EIATTR_PARAM_CBANK
	.align		4
        /*0078*/ 	.byte	0x04, 0x0a
        /*007a*/ 	.short	(.L_114 - .L_113)
	.align		4
.L_113:
        /*007c*/ 	.word	index@(.nv.constant0._ZN6oscean17output_generation3gpu4cuda15pngFilterKernelEPKhPhiii)
        /*0080*/ 	.short	0x0380
        /*0082*/ 	.short	0x001c


	//----- nvinfo : EIATTR_SW_WAR
	.align		4
.L_114:
        /*0084*/ 	.byte	0x04, 0x36
        /*0086*/ 	.short	(.L_116 - .L_115)
.L_115:
        /*0088*/ 	.word	0x00000008
.L_116:


//--------------------- .nv.info._ZN6oscean17output_generation3gpu4cuda21runLengthEncodeKernelEPKsPhPii --------------------------
	.section	.nv.info._ZN6oscean17output_generation3gpu4cuda21runLengthEncodeKernelEPKsPhPii,"",@"SHT_CUDA_INFO"
	.sectionflags	@""
	.align	4


	//----- nvinfo : EIATTR_CUDA_API_VERSION
	.align		4
        /*0000*/ 	.byte	0x04, 0x37
        /*0002*/ 	.short	(.L_118 - .L_117)
.L_117:
        /*0004*/ 	.word	0x00000082


	//----- nvinfo : EIATTR_KPARAM_INFO
	.align		4
.L_118:
        /*0008*/ 	.byte	0x04, 0x17
        /*000a*/ 	.short	(.L_120 - .L_119)
.L_119:
        /*000c*/ 	.word	0x00000000
        /*0010*/ 	.short	0x0003
        /*0012*/ 	.short	0x0018
        /*0014*/ 	.byte	0x00, 0xf0, 0x11, 0x00


	//----- nvinfo : EIATTR_KPARAM_INFO
	.align		4
.L_120:
        /*0018*/ 	.byte	0x04, 0x17
        /*001a*/ 	.short	(.L_122 - .L_121)
.L_121:
        /*001c*/ 	.word	0x00000000
        /*0020*/ 	.short	0x0002
        /*0022*/ 	.short	0x0010
        /*0024*/ 	.byte	0x00, 0xf5, 0x21, 0x00


	//----- nvinfo : EIATTR_KPARAM_INFO
	.align		4
.L_122:
        /*0028*/ 	.byte	0x04, 0x17
        /*002a*/ 	.short	(.L_124 - .L_123)
.L_123:
        /*002c*/ 	.word	0x00000000
        /*0030*/ 	.short	0x0001
        /*0032*/ 	.short	0x0008
        /*0034*/ 	.byte	0x00, 0xf5, 0x21, 0x00


	//----- nvinfo : EIATTR_KPARAM_INFO
	.align		4
.L_124:
        /*0038*/ 	.byte	0x04, 0x17
        /*003a*/ 	.short	(.L_126 - .L_125)
.L_125:
        /*003c*/ 	.word	0x00000000
        /*0040*/ 	.short	0x0000
        /*0042*/ 	.short	0x0000
        /*0044*/ 	.byte	0x00, 0xf5, 0x21, 0x00


	//----- nvinfo : EIATTR_SPARSE_MMA_MASK
	.align		4
.L_126:
        /*0048*/ 	.byte	0x03, 0x50
        /*004a*/ 	.short	0x0000


	//----- nvinfo : EIATTR_MAXREG_COUNT
	.align		4
        /*004c*/ 	.byte	0x03, 0x1b
        /*004e*/ 	.short	0x00ff


	//----- nvinfo : EIATTR_MERCURY_ISA_VERSION
	.align		4
        /*0050*/ 	.byte	0x03, 0x5f
        /*0052*/ 	.short	0x0101


	//----- nvinfo : EIATTR_INT_WARP_WIDE_INSTR_OFFSETS
	.align		4
        /*0054*/ 	.byte	0x04, 0x31
        /*0056*/ 	.short	(.L_128 - .L_127)


	//   ....[0]....
.L_127:
        /*0058*/ 	.word	0x00000280


	//   ....[1]....
        /*005c*/ 	.word	0x00000320


	//----- nvinfo : EIATTR_VRC_CTA_INIT_COUNT
	.align		4
.L_128:
        /*0060*/ 	.byte	0x02, 0x4a
	.zero		1
	.zero		1


	//----- nvinfo : EIATTR_EXIT_INSTR_OFFSETS
	.align		4
        /*0064*/ 	.byte	0x04, 0x1c
        /*0066*/ 	.short	(.L_130 - .L_129)


	//   ....[0]....
.L_129:
        /*0068*/ 	.word	0x00000070


	//   ....[1]....
        /*006c*/ 	.word	0x00000250


	//   ....[2]....
        /*0070*/ 	.word	0x00000370


	//   ....[3]....
        /*0074*/ 	.word	0x000003d0


	//----- nvinfo : EIATTR_CRS_STACK_SIZE
	.align		4
.L_130:
        /*0078*/ 	.byte	0x04, 0x1e
        /*007a*/ 	.short	(.L_132 - .L_131)
.L_131:
        /*007c*/ 	.word	0x00000000


	//----- nvinfo : EIATTR_CBANK_PARAM_SIZE
	.align		4
.L_132:
        /*0080*/ 	.byte	0x03, 0x19
        /*0082*/ 	.short	0x001c


	//----- nvinfo : EIATTR_PARAM_CBANK
	.align		4
        /*0084*/ 	.byte	0x04, 0x0a
        /*0086*/ 	.short	(.L_134 - .L_133)
	.align		4
.L_133:
        /*0088*/ 	.word	index@(.nv.constant0._ZN6oscean17output_generation3gpu4cuda21runLengthEncodeKernelEPKsPhPii)
        /*008c*/ 	.short	0x0380
        /*008e*/ 	.short	0x001c


	//----- nvinfo : EIATTR_SW_WAR
	.align		4
.L_134:
        /*0090*/ 	.byte	0x04, 0x36
        /*0092*/ 	.short	(.L_136 - .L_135)
.L_135:
        /*0094*/ 	.word	0x00000008
.L_136:


//--------------------- .nv.info._ZN6oscean17output_generation3gpu4cuda11dct2dKernelEPKfPfiii --------------------------
	.section	.nv.info._ZN6oscean17output_generation3gpu4cuda11dct2dKernelEPKfPfiii,"",@"SHT_CUDA_INFO"
	.sectionflags	@""
	.align	4


	//----- nvinfo : EIATTR_CUDA_API_VERSION
	.align		4
        /*0000*/ 	.byte	0x04, 0x37
        /*0002*/ 	.short	(.L_138 - .L_137)
.L_137:
        /*0004*/ 	.word	0x00000082


	//----- nvinfo : EIATTR_KPARAM_INFO
	.align		4
.L_138:
        /*0008*/ 	.byte	0x04, 0x17
        /*000a*/ 	.short	(.L_140 - .L_139)
.L_139:
        /*000c*/ 	.word	0x00000000
        /*0010*/ 	.short	0x0004
        /*0012*/ 	.short	0x0018
        /*0014*/ 	.byte	0x00, 0xf0, 0x11, 0x00


	//----- nvinfo : EIATTR_KPARAM_INFO
	.align		4
.L_140:
        /*0018*/ 	.byte	0x04, 0x17
        /*001a*/ 	.short	(.L_142 - .L_141)
.L_141:
        /*001c*/ 	.word	0x00000000
        /*0020*/ 	.short	0x0003
        /*0022*/ 	.short	0x0014
        /*0024*/ 	.byte	0x00, 0xf0, 0x11, 0x00


	//----- nvinfo : EIATTR_KPARAM_INFO
	.align		4
.L_142:
        /*0028*/ 	.byte	0x04, 0x17
        /*002a*/ 	.short	(.L_144 - .L_143)
.L_143:
        /*002c*/ 	.word	0x00000000
        /*0030*/ 	.short	0x0002
        /*0032*/ 	.short	0x0010
        /*0034*/ 	.byte	0x00, 0xf0, 0x11, 0x00


	//----- nvinfo : EIATTR_KPARAM_INFO
	.align		4
.L_144:
        /*0038*/ 	.byte	0x04, 0x17
        /*003a*/ 	.short	(.L_146 - .L_145)
.L_145:
        /*003c*/ 	.word	0x00000000
        /*0040*/ 	.short	0x0001
        /*0042*/ 	.short	0x0008
        /*0044*/ 	.byte	0x00, 0xf5, 0x21, 0x00


	//----- nvinfo : EIATTR_KPARAM_INFO
	.align		4
.L_146:
        /*0048*/ 	.byte	0x04, 0x17
        /*004a*/ 	.short	(.L_148 - .L_147)
.L_147:
        /*004c*/ 	.word	0x00000000
        /*0050*/ 	.short	0x0000
        /*0052*/ 	.short	0x0000
        /*0054*/ 	.byte	0x00, 0xf5, 0x21, 0x00


	//----- nvinfo : EIATTR_SPARSE_MMA_MASK
	.align		4
.L_148:
        /*0058*/ 	.byte	0x03, 0x50
        /*005a*/ 	.short	0x0000


	//----- nvinfo : EIATTR_MAXREG_COUNT
	.align		4
        /*005c*/ 	.byte	0x03, 0x1b
        /*005e*/ 	.short	0x00ff


	//----- nvinfo : EIATTR_NUM_BARRIERS
	.align		4
        /*0060*/ 	.byte	0x02, 0x4c
        /*0062*/ 	.byte	0x01
	.zero		1


	//----- nvinfo : EIATTR_MERCURY_ISA_VERSION
	.align		4
        /*0064*/ 	.byte	0x03, 0x5f
        /*0066*/ 	.short	0x0101


	//----- nvinfo : EIATTR_VRC_CTA_INIT_COUNT
	.align		4
        /*0068*/ 	.byte	0x02, 0x4a
	.zero		1
	.zero		1


	//----- nvinfo : EIATTR_EXIT_INSTR_OFFSETS
	.align		4
        /*006c*/ 	.byte	0x04, 0x1c
        /*006e*/ 	.short	(.L_150 - .L_149)


	//   ....[0]....
.L_149:
        /*0070*/ 	.word	0x00000480


	//   ....[1]....
        /*0074*/ 	.word	0x000007b0


	//   ....[2]....
        /*0078*/ 	.word	0x00000820


	//----- nvinfo : EIATTR_CRS_STACK_SIZE
	.align		4
.L_150:
        /*007c*/ 	.byte	0x04, 0x1e
        /*007e*/ 	.short	(.L_152 - .L_151)
.L_151:
        /*0080*/ 	.word	0x00000000


	//----- nvinfo : EIATTR_CBANK_PARAM_SIZE
	.align		4
.L_152:
        /*0084*/ 	.byte	0x03, 0x19
        /*0086*/ 	.short	0x001c


	//----- nvinfo : EIATTR_PARAM_CBANK
	.align		4
        /*0088*/ 	.byte	0x04, 0x0a
        /*008a*/ 	.short	(.L_154 - .L_153)
	.align		4
.L_153:
        /*008c*/ 	.word	index@(.nv.constant0._ZN6oscean17output_generation3gpu4cuda11dct2dKernelEPKfPfiii)
        /*0090*/ 	.short	0x0380
        /*0092*/ 	.short	0x001c


	//----- nvinfo : EIATTR_SW_WAR
	.align		4
.L_154:
        /*0094*/ 	.byte	0x04, 0x36
        /*0096*/ 	.short	(.L_156 - .L_155)
.L_155:
        /*0098*/ 	.word	0x00000008
.L_156:


//--------------------- .nv.info._ZN6oscean17output_generation3gpu4cuda16rgbToYCbCrKernelEPKhPfS5_S5_ii --------------------------
	.section	.nv.info._ZN6oscean17output_generation3gpu4cuda16rgbToYCbCrKernelEPKhPfS5_S5_ii,"",@"SHT_CUDA_INFO"
	.sectionflags	@""
	.align	4


	//----- nvinfo : EIATTR_CUDA_API_VERSION
	.align		4
        /*0000*/ 	.byte	0x04, 0x37
        /*0002*/ 	.short	(.L_158 - .L_157)
.L_157:
        /*0004*/ 	.word	0x00000082


	//----- nvinfo : EIATTR_KPARAM_INFO
	.align		4
.L_158:
        /*0008*/ 	.byte	0x04, 0x17
        /*000a*/ 	.short	(.L_160 - .L_159)
.L_159:
        /*000c*/ 	.word	0x00000000
        /*0010*/ 	.short	0x0005
        /*0012*/ 	.short	0x0024
        /*0014*/ 	.byte	0x00, 0xf0, 0x11, 0x00


	//----- nvinfo : EIATTR_KPARAM_INFO
	.align		4
.L_160:
        /*0018*/ 	.byte	0x04, 0x17
        /*001a*/ 	.short	(.L_162 - .L_161)
.L_161:
        /*001c*/ 	.word	0x00000000
        /*0020*/ 	.short	0x0004
        /*0022*/ 	.short	0x0020
        /*0024*/ 	.byte	0x00, 0xf0, 0x11, 0x00


	//----- nvinfo : EIATTR_KPARAM_INFO
	.align		4
.L_162:
        /*0028*/ 	.byte	0x04, 0x17
        /*002a*/ 	.short	(.L_164 - .L_163)
.L_163:
        /*002c*/ 	.word	0x00000000
        /*0030*/ 	.short	0x0003
        /*0032*/ 	.short	0x0018
        /*0034*/ 	.byte	0x00, 0xf5, 0x21, 0x00


	//----- nvinfo : EIATTR_KPARAM_INFO
	.align		4
.L_164:
        /*0038*/ 	.byte	0x04, 0x17
        /*003a*/ 	.short	(.L_166 - .L_165)
.L_165:
        /*003c*/ 	.word	0x00000000
        /*0040*/ 	.short	0x0002
        /*0042*/ 	.short	0x0010
        /*0044*/ 	.byte	0x00, 0xf5, 0x21, 0x00


	//----- nvinfo : EIATTR_KPARAM_INFO
	.align		4
.L_166:
        /*0048*/ 	.byte	0x04, 0x17
        /*004a*/ 	.short	(.L_168 - .L_167)
.L_167:
        /*004c*/ 	.word	0x00000000
        /*0050*/ 	.short	0x0001
        /*0052*/ 	.short	0x0008
        /*0054*/ 	.byte	0x00, 0xf5, 0x21, 0x00


	//----- nvinfo : EIATTR_KPARAM_INFO
	.align		4
.L_168:
        /*0058*/ 	.byte	0x04, 0x17
        /*005a*/ 	.short	(.L_170 - .L_169)
.L_169:
        /*005c*/ 	.word	0x00000000
        /*0060*/ 	.short	0x0000
        /*0062*/ 	.short	0x0000
        /*0064*/ 	.byte	0x00, 0xf5, 0x21, 0x00


	//----- nvinfo : EIATTR_SPARSE_MMA_MASK
	.align		4
.L_170:
        /*0068*/ 	.byte	0x03, 0x50
        /*006a*/ 	.short	0x0000


	//----- nvinfo : EIATTR_MAXREG_COUNT
	.align		4
        /*006c*/ 	.byte	0x03, 0x1b
        /*006e*/ 	.short	0x00ff


	//----- nvinfo : EIATTR_MERCURY_ISA_VERSION
	.align		4
        /*0070*/ 	.byte	0x03, 0x5f
        /*0072*/ 	.short	0x0101


	//----- nvinfo : EIATTR_VRC_CTA_INIT_COUNT
	.align		4
        /*0074*/ 	.byte	0x02, 0x4a
	.zero		1
	.zero		1


	//----- nvinfo : EIATTR_EXIT_INSTR_OFFSETS
	.align		4
        /*0078*/ 	.byte	0x04, 0x1c
        /*007a*/ 	.short	(.L_172 - .L_171)


	//   ....[0]....
.L_171:
        /*007c*/ 	.word	0x000000c0


	//   ....[1]....
        /*0080*/ 	.word	0x000002d0


	//----- nvinfo : EIATTR_CBANK_PARAM_SIZE
	.align		4
.L_172:
        /*0084*/ 	.byte	0x03, 0x19
        /*0086*/ 	.short	0x0028


	//----- nvinfo : EIATTR_PARAM_CBANK
	.align		4
        /*0088*/ 	.byte	0x04, 0x0a
        /*008a*/ 	.short	(.L_174 - .L_173)
	.align		4
.L_173:
        /*008c*/ 	.word	index@(.nv.constant0._ZN6oscean17output_generation3gpu4cuda16rgbToYCbCrKernelEPKhPfS5_S5_ii)
        /*0090*/ 	.short	0x0380
        /*0092*/ 	.short	0x0028


	//----- nvinfo : EIATTR_SW_WAR
	.align		4
.L_174:
        /*0094*/ 	.byte	0x04, 0x36
        /*0096*/ 	.short	(.L_176 - .L_175)
.L_175:
        /*0098*/ 	.word	0x00000008
.L_176:


//--------------------- .nv.callgraph             --------------------------
	.section	.nv.callgraph,"",@"SHT_CUDA_CALLGRAPH"
	.align	4
	.sectionentsize	8
	.align		4
        /*0000*/ 	.word	0x00000000
	.align		4
        /*0004*/ 	.word	0xffffffff
	.align		4
        /*0008*/ 	.word	0x00000000
	.align		4
        /*000c*/ 	.word	0xfffffffe
	.align		4
        /*0010*/ 	.word	0x00000000
	.align		4
        /*0014*/ 	.word	0xfffffffd
	.align		4
        /*0018*/ 	.word	0x00000000
	.align		4
        /*001c*/ 	.word	0xfffffffc


//--------------------- .nv.constant3             --------------------------
	.section	.nv.constant3,"a",@progbits
	.align	4
.nv.constant3:
	.type		_ZN6oscean17output_generation3gpu4cuda11c_dctMatrixE,@object
	.size		_ZN6oscean17output_generation3gpu4cuda11c_dctMatrixE,(_ZN6oscean17output_generation3gpu4cuda12c_dctMatrixTE - _ZN6oscean17output_generation3gpu4cuda11c_dctMatrixE)
_ZN6oscean17output_generation3gpu4cuda11c_dctMatrixE:
	.zero		256
	.type		_ZN6oscean17output_generation3gpu4cuda12c_dctMatrixTE,@object
	.size		_ZN6oscean17output_generation3gpu4cuda12c_dctMatrixTE,(_ZN6oscean17output_generation3gpu4cuda12c_quantTableE - _ZN6oscean17output_generation3gpu4cuda12c_dctMatrixTE)
_ZN6oscean17output_generation3gpu4cuda12c_dctMatrixTE:
	.zero		256
	.type		_ZN6oscean17output_generation3gpu4cuda12c_quantTableE,@object
	.size		_ZN6oscean17output_generation3gpu4cuda12c_quantTableE,(.L_2 - _ZN6oscean17output_generation3gpu4cuda12c_quantTableE)
_ZN6oscean17output_generation3gpu4cuda12c_quantTableE:
        /*0200*/ 	.byte	0x10, 0x00, 0x00, 0x00, 0x0b, 0x00, 0x00, 0x00, 0x0a, 0x00, 0x00, 0x00, 0x10, 0x00, 0x00, 0x00
        /* <DEDUP_REMOVED lines=15> */
.L_2:


//--------------------- .text._ZN6oscean17output_generation3gpu4cuda21chromaSubsampleKernelEPKfS4_PfS5_ii --------------------------
	.section	.text._ZN6oscean17output_generation3gpu4cuda21chromaSubsampleKernelEPKfS4_PfS5_ii,"ax",@progbits
	.align	128
        .global         _ZN6oscean17output_generation3gpu4cuda21chromaSubsampleKernelEPKfS4_PfS5_ii
        .type           _ZN6oscean17output_generation3gpu4cuda21chromaSubsampleKernelEPKfS4_PfS5_ii,@function
        .size           _ZN6oscean17output_generation3gpu4cuda21chromaSubsampleKernelEPKfS4_PfS5_ii,(.L_x_33 - _ZN6oscean17output_generation3gpu4cuda21chromaSubsampleKernelEPKfS4_PfS5_ii)
        .other          _ZN6oscean17output_generation3gpu4cuda21chromaSubsampleKernelEPKfS4_PfS5_ii,@"STO_CUDA_ENTRY STV_DEFAULT"
_ZN6oscean17output_generation3gpu4cuda21chromaSubsampleKernelEPKfS4_PfS5_ii:
.text._ZN6oscean17output_generation3gpu4cuda21chromaSubsampleKernelEPKfS4_PfS5_ii:
[----:B------:R-:W-:Y:S01]  /*0000*/  LDC R1, c[0x0][0x37c] ;  /* 0x0000df00ff017b82 */ /* 0x000fe20000000800 */
[----:B------:R-:W0:Y:S07]  /*0010*/  S2R R5, SR_TID.Y ;  /* 0x0000000000057919 */ /* 0x000e2e0000002200 */
[----:B------:R-:W1:Y:S01]  /*0020*/  LDC.64 R2, c[0x0][0x3a0] ;  /* 0x0000e800ff027b82 */ /* 0x000e620000000a00 */
[----:B------:R-:W2:Y:S07]  /*0030*/  S2R R7, SR_TID.X ;  /* 0x0000000000077919 */ /* 0x000eae0000002100 */
[----:B------:R-:W2:Y:S08]  /*0040*/  LDC R6, c[0x0][0x360] ;  /* 0x0000d800ff067b82 */ /* 0x000eb00000000800 */
[----:B------:R-:W0:Y:S08]  /*0050*/  S2UR UR5, SR_CTAID.Y ;  /* 0x00000000000579c3 */ /* 0x000e300000002600 */
[----:B------:R-:W0:Y:S01]  /*0060*/  LDC R4, c[0x0][0x364] ;  /* 0x0000d900ff047b82 */ /* 0x000e220000000800 */
[----:B-1----:R-:W-:-:S07]  /*0070*/  LEA.HI R0, R3, R3, RZ, 0x1 ;  /* 0x0000000303007211 */ /* 0x002fce00078f08ff */
[----:B------:R-:W2:Y:S01]  /*0080*/  S2UR UR4, SR_CTAID.X ;  /* 0x00000000000479c3 */ /* 0x000ea20000002500 */
[----:B0-----:R-:W-:Y:S01]  /*0090*/  IMAD R3, R4, UR5, R5 ;  /* 0x0000000504037c24 */ /* 0x001fe2000f8e0205 */
[----:B------:R-:W-:Y:S02]  /*00a0*/  LEA.HI R5, R2, R2, RZ, 0x1 ;  /* 0x0000000202057211 */ /* 0x000fe400078f08ff */
[----:B------:R-:W-:Y:S02]  /*00b0*/  SHF.R.S32.HI R4, RZ, 0x1, R0 ;  /* 0x00000001ff047819 */ /* 0x000fe40000011400 */
[----:B------:R-:W-:Y:S02]  /*00c0*/  SHF.R.S32.HI R5, RZ, 0x1, R5 ;  /* 0x00000001ff057819 */ /* 0x000fe40000011405 */
[----:B------:R-:W-:Y:S01]  /*00d0*/  ISETP.GE.AND P0, PT, R3, R4, PT ;  /* 0x000000040300720c */ /* 0x000fe20003f06270 */
[----:B--2---:R-:W-:-:S05]  /*00e0*/  IMAD R0, R6, UR4, R7 ;  /* 0x0000000406007c24 */ /* 0x004fca000f8e0207 */
[----:B------:R-:W-:-:S13]  /*00f0*/  ISETP.GE.OR P0, PT, R0, R5, P0 ;  /* 0x000000050000720c */ /* 0x000fda0000706670 */
[----:B------:R-:W-:Y:S05]  /*0100*/  @P0 EXIT ;  /* 0x000000000000094d */ /* 0x000fea0003800000 */
[----:B------:R-:W0:Y:S01]  /*0110*/  LDC.64 R10, c[0x0][0x380] ;  /* 0x0000e000ff0a7b82 */ /* 0x000e220000000a00 */
[----:B------:R-:W1:Y:S01]  /*0120*/  LDCU.64 UR4, c[0x0][0x358] ;  /* 0x00006b00ff0477ac */ /* 0x000e620008000a00 */
[----:B------:R-:W-:-:S05]  /*0130*/  IMAD R7, R3, R2, R0 ;  /* 0x0000000203077224 */ /* 0x000fca00078e0200 */
[----:B------:R-:W-:Y:S01]  /*0140*/  SHF.L.U32 R7, R7, 0x1, RZ ;  /* 0x0000000107077819 */ /* 0x000fe200000006ff */
[----:B------:R-:W2:Y:S08]  /*0150*/  LDC.64 R12, c[0x0][0x388] ;  /* 0x0000e200ff0c7b82 */ /* 0x000eb00000000a00 */
[----:B------:R-:W3:Y:S01]  /*0160*/  LDC.64 R8, c[0x0][0x390] ;  /* 0x0000e400ff087b82 */ /* 0x000ee20000000a00 */
[----:B0-----:R-:W-:-:S05]  /*0170*/  IMAD.WIDE R10, R7, 0x4, R10 ;  /* 0x00000004070a7825 */ /* 0x001fca00078e020a */
[----:B-1----:R-:W4:Y:S01]  /*0180*/  LDG.E R4, desc[UR4][R10.64] ;  /* 0x000000040a047981 */ /* 0x002f22000c1e1900 */
[----:B--2---:R-:W-:-:S03]  /*0190*/  IMAD.WIDE R12, R7, 0x4, R12 ;  /* 0x00000004070c7825 */ /* 0x004fc600078e020c */
[----:B------:R-:W2:Y:S01]  /*01a0*/  LDG.E R19, desc[UR4][R10.64+0x4] ;  /* 0x000004040a137981 */ /* 0x000ea2000c1e1900 */
[----:B------:R-:W0:Y:S03]  /*01b0*/  LDC.64 R6, c[0x0][0x398] ;  /* 0x0000e600ff067b82 */ /* 0x000e260000000a00 */
[----:B------:R-:W5:Y:S01]  /*01c0*/  LDG.E R18, desc[UR4][R12.64] ;  /* 0x000000040c127981 */ /* 0x000f62000c1e1900 */
[----:B------:R-:W-:-:S03]  /*01d0*/  IMAD.WIDE R14, R2, 0x4, R10 ;  /* 0x00000004020e7825 */ /* 0x000fc600078e020a */
[----:B------:R-:W5:Y:S01]  /*01e0*/  LDG.E R21, desc[UR4][R12.64+0x4] ;  /* 0x000004040c157981 */ /* 0x000f62000c1e1900 */
[----:B------:R-:W-:-:S03]  /*01f0*/  IMAD.WIDE R16, R2, 0x4, R12 ;  /* 0x0000000402107825 */ /* 0x000fc600078e020c */
[----:B------:R-:W5:Y:S04]  /*0200*/  LDG.E R23, desc[UR4][R14.64] ;  /* 0x000000040e177981 */ /* 0x000f68000c1e1900 */
[----:B------:R-:W5:Y:S04]  /*0210*/  LDG.E R25, desc[UR4][R16.64] ;  /* 0x0000000410197981 */ /* 0x000f68000c1e1900 */
[----:B------:R-:W5:Y:S04]  /*0220*/  LDG.E R27, desc[UR4][R14.64+0x4] ;  /* 0x000004040e1b7981 */ /* 0x000f68000c1e1900 */
[----:B------:R-:W5:Y:S01]  /*0230*/  LDG.E R29, desc[UR4][R16.64+0x4] ;  /* 0x00000404101d7981 */ /* 0x000f62000c1e1900 */
[----:B------:R-:W-:-:S04]  /*0240*/  IMAD R3, R3, R5, R0 ;  /* 0x0000000503037224 */ /* 0x000fc800078e0200 */
[----:B---3--:R-:W-:-:S04]  /*0250*/  IMAD.WIDE R8, R3, 0x4, R8 ;  /* 0x0000000403087825 */ /* 0x008fc800078e0208 */
[----:B0-----:R-:W-:-:S04]  /*0260*/  IMAD.WIDE R6, R3, 0x4, R6 ;  /* 0x0000000403067825 */ /* 0x001fc800078e0206 */
[----:B----4-:R-:W-:-:S04]  /*0270*/  FADD R4, RZ, R4 ;  /* 0x00000004ff047221 */ /* 0x010fc80000000000 */
[----:B--2---:R-:W-:Y:S01]  /*0280*/  FADD R4, R4, R19 ;  /* 0x0000001304047221 */ /* 0x004fe20000000000 */
[----:B-----5:R-:W-:-:S04]  /*0290*/  FADD R18, RZ, R18 ;  /* 0x00000012ff127221 */ /* 0x020fc80000000000 */
[----:B------:R-:W-:Y:S01]  /*02a0*/  FADD R18, R18, R21 ;  /* 0x0000001512127221 */ /* 0x000fe20000000000 */
[----:B------:R-:W-:-:S03]  /*02b0*/  FADD R4, R4, R23 ;  /* 0x0000001704047221 */ /* 0x000fc60000000000 */
[----:B------:R-:W-:Y:S01]  /*02c0*/  FADD R18, R18, R25 ;  /* 0x0000001912127221 */ /* 0x000fe20000000000 */
[----:B------:R-:W-:-:S03]  /*02d0*/  FADD R4, R4, R27 ;  /* 0x0000001b04047221 */ /* 0x000fc60000000000 */
[----:B------:R-:W-:Y:S01]  /*02e0*/  FADD R18, R18, R29 ;  /* 0x0000001d12127221 */ /* 0x000fe20000000000 */
[----:B------:R-:W-:-:S03]  /*02f0*/  FMUL R3, R4, 0.25 ;  /* 0x3e80000004037820 */ /* 0x000fc60000400000 */
[----:B------:R-:W-:Y:S02]  /*0300*/  FMUL R5, R18, 0.25 ;  /* 0x3e80000012057820 */ /* 0x000fe40000400000 */
[----:B------:R-:W-:Y:S04]  /*0310*/  STG.E desc[UR4][R8.64], R3 ;  /* 0x0000000308007986 */ /* 0x000fe8000c101904 */
[----:B------:R-:W-:Y:S01]  /*0320*/  STG.E desc[UR4][R6.64], R5 ;  /* 0x0000000506007986 */ /* 0x000fe2000c101904 */
[----:B------:R-:W-:Y:S05]  /*0330*/  EXIT ;  /* 0x000000000000794d */ /* 0x000fea0003800000 */
.L_x_0:
[----:B------:R-:W-:-:S00]  /*0340*/  BRA `(.L_x_0) ;  /* 0xfffffffc00fc7947 */ /* 0x000fc0000383ffff */
[----:B------:R-:W-:-:S00]  /*0350*/  NOP ;  /* 0x0000000000007918 */ /* 0x000fc00000000000 */
        /* <DEDUP_REMOVED lines=10> */
.L_x_33:


//--------------------- .text._ZN6oscean17output_generation3gpu4cuda24differentialEncodeKernelEPKfPsii --------------------------
	.section	.text._ZN6oscean17output_generation3gpu4cuda24differentialEncodeKernelEPKfPsii,"ax",@progbits
	.align	128
        .global         _ZN6oscean17output_generation3gpu4cuda24differentialEncodeKernelEPKfPsii
        .type           _ZN6oscean17output_generation3gpu4cuda24differentialEncodeKernelEPKfPsii,@function
        .size           _ZN6oscean17output_generation3gpu4cuda24differentialEncodeKernelEPKfPsii,(.L_x_34 - _ZN6oscean17output_generation3gpu4cuda24differentialEncodeKernelEPKfPsii)
        .other          _ZN6oscean17output_generation3gpu4cuda24differentialEncodeKernelEPKfPsii,@"STO_CUDA_ENTRY STV_DEFAULT"
_ZN6oscean17output_generation3gpu4cuda24differentialEncodeKernelEPKfPsii:
.text._ZN6oscean17output_generation3gpu4cuda24differentialEncodeKernelEPKfPsii:
[----:B------:R-:W-:Y:S01]  /*0000*/  LDC R1, c[0x0][0x37c] ;  /* 0x0000df00ff017b82 */ /* 0x000fe20000000800 */
[----:B------:R-:W0:Y:S07]  /*0010*/  S2R R2, SR_TID.Y ;  /* 0x0000000000027919 */ /* 0x000e2e0000002200 */
[----:B------:R-:W1:Y:S01]  /*0020*/  LDC R0, c[0x0][0x360] ;  /* 0x0000d800ff007b82 */ /* 0x000e620000000800 */
[----:B------:R-:W2:Y:S01]  /*0030*/  LDCU.64 UR6, c[0x0][0x390] ;  /* 0x00007200ff0677ac */ /* 0x000ea20008000a00 */
[----:B------:R-:W1:Y:S06]  /*0040*/  S2R R3, SR_TID.X ;  /* 0x0000000000037919 */ /* 0x000e6c0000002100 */
[----:B------:R-:W0:Y:S08]  /*0050*/  S2UR UR5, SR_CTAID.Y ;  /* 0x00000000000579c3 */ /* 0x000e300000002600 */
[----:B------:R-:W0:Y:S08]  /*0060*/  LDC R5, c[0x0][0x364] ;  /* 0x0000d900ff057b82 */ /* 0x000e300000000800 */
[----:B------:R-:W1:Y:S01]  /*0070*/  S2UR UR4, SR_CTAID.X ;  /* 0x00000000000479c3 */ /* 0x000e620000002500 */
[----:B0-----:R-:W-:-:S05]  /*0080*/  IMAD R5, R5, UR5, R2 ;  /* 0x0000000505057c24 */ /* 0x001fca000f8e0202 */
[----:B--2---:R-:W-:Y:S01]  /*0090*/  ISETP.GE.AND P0, PT, R5, UR7, PT ;  /* 0x0000000705007c0c */ /* 0x004fe2000bf06270 */
[----:B-1----:R-:W-:-:S05]  /*00a0*/  IMAD R0, R0, UR4, R3 ;  /* 0x0000000400007c24 */ /* 0x002fca000f8e0203 */
[----:B------:R-:W-:-:S13]  /*00b0*/  ISETP.GE.OR P0, PT, R0, UR6, P0 ;  /* 0x0000000600007c0c */ /* 0x000fda0008706670 */
[----:B------:R-:W-:Y:S05]  /*00c0*/  @P0 EXIT ;  /* 0x000000000000094d */ /* 0x000fea0003800000 */
[----:B------:R-:W0:Y:S01]  /*00d0*/  LDC.64 R2, c[0x0][0x380] ;  /* 0x0000e000ff027b82 */ /* 0x000e220000000a00 */
[C---:B------:R-:W-:Y:S01]  /*00e0*/  ISETP.NE.AND P0, PT, R5.reuse, RZ, PT ;  /* 0x000000ff0500720c */ /* 0x040fe20003f05270 */
[----:B------:R-:W1:Y:S01]  /*00f0*/  LDCU.64 UR4, c[0x0][0x358] ;  /* 0x00006b00ff0477ac */ /* 0x000e620008000a00 */
[----:B------:R-:W-:Y:S02]  /*0100*/  IMAD R9, R5, UR6, R0 ;  /* 0x0000000605097c24 */ /* 0x000fe4000f8e0200 */
[----:B------:R-:W-:-:S13]  /*0110*/  ISETP.LT.OR P1, PT, R0, 0x1, !P0 ;  /* 0x000000010000780c */ /* 0x000fda0004721670 */
[C---:B------:R-:W-:Y:S01]  /*0120*/  @!P1 IADD3 R7, PT, PT, R9.reuse, -UR6, RZ ;  /* 0x8000000609079c10 */ /* 0x040fe2000fffe0ff */
[----:B0-----:R-:W-:-:S04]  /*0130*/  IMAD.WIDE R4, R9, 0x4, R2 ;  /* 0x0000000409047825 */ /* 0x001fc800078e0202 */
[----:B------:R-:W-:Y:S01]  /*0140*/  @!P1 IMAD.WIDE R6, R7, 0x4, R2 ;  /* 0x0000000407069825 */ /* 0x000fe200078e0202 */
[----:B-1----:R-:W2:Y:S04]  /*0150*/  @!P1 LDG.E R10, desc[UR4][R4.64+-0x4] ;  /* 0xfffffc04040a9981 */ /* 0x002ea8000c1e1900 */
[----:B------:R-:W2:Y:S04]  /*0160*/  @!P1 LDG.E R11, desc[UR4][R6.64] ;  /* 0x00000004060b9981 */ /* 0x000ea8000c1e1900 */
[----:B------:R-:W3:Y:S04]  /*0170*/  @!P1 LDG.E R12, desc[UR4][R6.64+-0x4] ;  /* 0xfffffc04060c9981 */ /* 0x000ee8000c1e1900 */
[----:B------:R0:W5:Y:S01]  /*0180*/  LDG.E R8, desc[UR4][R4.64] ;  /* 0x0000000404087981 */ /* 0x000162000c1e1900 */
[----:B------:R-:W-:Y:S01]  /*0190*/  BSSY.RECONVERGENT B0, `(.L_x_1) ;  /* 0x0000015000007945 */ /* 0x000fe20003800200 */
[----:B--2---:R-:W-:-:S04]  /*01a0*/  @!P1 FADD R13, R10, R11 ;  /* 0x0000000b0a0d9221 */ /* 0x004fc80000000000 */
[----:B---3--:R-:W-:-:S04]  /*01b0*/  @!P1 FADD R13, -R12, R13 ;  /* 0x0000000d0c0d9221 */ /* 0x008fc80000000100 */
[--C-:B------:R-:W-:Y:S01]  /*01c0*/  @!P1 FADD R14, -R10, R13.reuse ;  /* 0x0000000d0a0e9221 */ /* 0x100fe20000000100 */
[--C-:B------:R-:W-:Y:S01]  /*01d0*/  @!P1 FADD R15, -R11, R13.reuse ;  /* 0x0000000d0b0f9221 */ /* 0x100fe20000000100 */
[----:B------:R-:W-:-:S04]  /*01e0*/  @!P1 FADD R13, -R12, R13 ;  /* 0x0000000d0c0d9221 */ /* 0x000fc80000000100 */
[C---:B------:R-:W-:Y:S02]  /*01f0*/  FSETP.GTU.OR P4, PT, |R14|.reuse, |R15|, P1 ;  /* 0x4000000f0e00720b */ /* 0x040fe40000f8c600 */
[-C--:B------:R-:W-:Y:S02]  /*0200*/  @!P1 FSETP.GTU.AND P3, PT, |R15|, |R13|.reuse, PT ;  /* 0x4000000d0f00920b */ /* 0x080fe40003f6c200 */
[----:B------:R-:W-:Y:S02]  /*0210*/  @!P1 FSETP.GTU.AND P2, PT, |R14|, |R13|, PT ;  /* 0x4000000d0e00920b */ /* 0x000fe40003f4c200 */
[----:B------:R-:W-:-:S07]  /*0220*/  @!P1 FSEL R11, R11, R12, !P3 ;  /* 0x0000000c0b0b9208 */ /* 0x000fce0005800000 */
[----:B------:R-:W-:Y:S01]  /*0230*/  @!P4 FSEL R11, R10, R11, !P2 ;  /* 0x0000000b0a0bc208 */ /* 0x000fe20005000000 */
[----:B0-----:R-:W-:Y:S06]  /*0240*/  @!P1 BRA `(.L_x_2) ;  /* 0x0000000000249947 */ /* 0x001fec0003800000 */
[----:B------:R-:W-:-:S13]  /*0250*/  ISETP.GE.AND P1, PT, R0, 0x1, PT ;  /* 0x000000010000780c */ /* 0x000fda0003f26270 */
[----:B------:R-:W-:Y:S05]  /*0260*/  @!P1 BRA `(.L_x_3) ;  /* 0x0000000000089947 */ /* 0x000fea0003800000 */
[----:B------:R0:W5:Y:S01]  /*0270*/  LDG.E R11, desc[UR4][R4.64+-0x4] ;  /* 0xfffffc04040b7981 */ /* 0x000162000c1e1900 */
[----:B------:R-:W-:Y:S05]  /*0280*/  BRA `(.L_x_2) ;  /* 0x0000000000147947 */ /* 0x000fea0003800000 */
.L_x_3:
[----:B------:R-:W-:Y:S01]  /*0290*/  HFMA2 R11, -RZ, RZ, 0, 0 ;  /* 0x00000000ff0b7431 */ /* 0x000fe200000001ff */
[----:B------:R-:W-:Y:S06]  /*02a0*/  @!P0 BRA `(.L_x_2) ;  /* 0x00000000000c8947 */ /* 0x000fec0003800000 */
[----:B------:R-:W-:-:S05]  /*02b0*/  IADD3 R5, PT, PT, R9, -UR6, RZ ;  /* 0x8000000609057c10 */ /* 0x000fca000fffe0ff */
[----:B------:R-:W-:-:S05]  /*02c0*/  IMAD.WIDE R2, R5, 0x4, R2 ;  /* 0x0000000405027825 */ /* 0x000fca00078e0202 */
[----:B------:R1:W5:Y:S02]  /*02d0*/  LDG.E R11, desc[UR4][R2.64] ;  /* 0x00000004020b7981 */ /* 0x000364000c1e1900 */
.L_x_2:
[----:B------:R-:W-:Y:S05]  /*02e0*/  BSYNC.RECONVERGENT B0 ;  /* 0x0000000000007941 */ /* 0x000fea0003800200 */
.L_x_1:
[----:B-1----:R-:W1:Y:S01]  /*02f0*/  LDC.64 R2, c[0x0][0x388] ;  /* 0x0000e200ff027b82 */ /* 0x002e620000000a00 */
[----:B-----5:R-:W-:-:S04]  /*0300*/  FADD R8, R8, -R11 ;  /* 0x8000000b08087221 */ /* 0x020fc80000000000 */
[----:B0-----:R-:W0:Y:S01]  /*0310*/  F2I.TRUNC.NTZ R5, R8 ;  /* 0x0000000800057305 */ /* 0x001e22000020f100 */
[----:B-1----:R-:W-:-:S05]  /*0320*/  IMAD.WIDE R2, R9, 0x2, R2 ;  /* 0x0000000209027825 */ /* 0x002fca00078e0202 */
[----:B0-----:R-:W-:Y:S01]  /*0330*/  STG.E.U16 desc[UR4][R2.64], R5 ;  /* 0x0000000502007986 */ /* 0x001fe2000c101504 */
[----:B------:R-:W-:Y:S05]  /*0340*/  EXIT ;  /* 0x000000000000794d */ /* 0x000fea0003800000 */
.L_x_4:
        /* <DEDUP_REMOVED lines=11> */
.L_x_34:


//--------------------- .text._ZN6oscean17output_generation3gpu4cuda24calculateFrequencyKernelEPKhPii --------------------------
	.section	.text._ZN6oscean17output_generation3gpu4cuda24calculateFrequencyKernelEPKhPii,"ax",@progbits
	.align	128
        .global         _ZN6oscean17output_generation3gpu4cuda24calculateFrequencyKernelEPKhPii
        .type           _ZN6oscean17output_generation3gpu4cuda24calculateFrequencyKernelEPKhPii,@function
        .size           _ZN6oscean17output_generation3gpu4cuda24calculateFrequencyKernelEPKhPii,(.L_x_35 - _ZN6oscean17output_generation3gpu4cuda24calculateFrequencyKernelEPKhPii)
        .other          _ZN6oscean17output_generation3gpu4cuda24calculateFrequencyKernelEPKhPii,@"STO_CUDA_ENTRY STV_DEFAULT"
_ZN6oscean17output_generation3gpu4cuda24calculateFrequencyKernelEPKhPii:
.text._ZN6oscean17output_generation3gpu4cuda24calculateFrequencyKernelEPKhPii:
[----:B------:R-:W-:Y:S01]  /*0000*/  LDC R1, c[0x0][0x37c] ;  /* 0x0000df00ff017b82 */ /* 0x000fe20000000800 */
[----:B------:R-:W0:Y:S07]  /*0010*/  S2R R3, SR_TID.X ;  /* 0x0000000000037919 */ /* 0x000e2e0000002100 */
[----:B------:R-:W0:Y:S01]  /*0020*/  S2UR UR4, SR_CTAID.X ;  /* 0x00000000000479c3 */ /* 0x000e220000002500 */
[----:B------:R-:W1:Y:S07]  /*0030*/  LDCU UR5, c[0x0][0x390] ;  /* 0x00007200ff0577ac */ /* 0x000e6e0008000800 */
[----:B------:R-:W0:Y:S02]  /*0040*/  LDC R0, c[0x0][0x360] ;  /* 0x0000d800ff007b82 */ /* 0x000e240000000800 */
[----:B0-----:R-:W-:-:S05]  /*0050*/  IMAD R0, R0, UR4, R3 ;  /* 0x0000000400007c24 */ /* 0x001fca000f8e0203 */
[----:B-1----:R-:W-:-:S13]  /*0060*/  ISETP.GE.AND P0, PT, R0, UR5, PT ;  /* 0x0000000500007c0c */ /* 0x002fda000bf06270 */
[----:B------:R-:W-:Y:S05]  /*0070*/  @P0 EXIT ;  /* 0x000000000000094d */ /* 0x000fea0003800000 */
[----:B------:R-:W0:Y:S01]  /*0080*/  LDCU.64 UR6, c[0x0][0x380] ;  /* 0x00007000ff0677ac */ /* 0x000e220008000a00 */
[----:B------:R-:W1:Y:S01]  /*0090*/  LDC.64 R2, c[0x0][0x388] ;  /* 0x0000e200ff027b82 */ /* 0x000e620000000a00 */
[----:B------:R-:W2:Y:S01]  /*00a0*/  LDCU.64 UR4, c[0x0][0x358] ;  /* 0x00006b00ff0477ac */ /* 0x000ea20008000a00 */
[----:B0-----:R-:W-:-:S04]  /*00b0*/  IADD3 R4, P0, PT, R0, UR6, RZ ;  /* 0x0000000600047c10 */ /* 0x001fc8000ff1e0ff */
[----:B------:R-:W-:-:S06]  /*00c0*/  LEA.HI.X.SX32 R5, R0, UR7, 0x1, P0 ;  /* 0x0000000700057c11 */ /* 0x000fcc00080f0eff */
[----:B--2---:R-:W1:Y:S01]  /*00d0*/  LDG.E.U8 R5, desc[UR4][R4.64] ;  /* 0x0000000404057981 */ /* 0x004e62000c1e1100 */
[----:B------:R-:W-:Y:S02]  /*00e0*/  HFMA2 R7, -RZ, RZ, 0, 5.9604644775390625e-08 ;  /* 0x00000001ff077431 */ /* 0x000fe400000001ff */
[----:B-1----:R-:W-:-:S05]  /*00f0*/  IMAD.WIDE.U32 R2, R5, 0x4, R2 ;  /* 0x0000000405027825 */ /* 0x002fca00078e0002 */
[----:B------:R-:W-:Y:S01]  /*0100*/  REDG.E.ADD.STRONG.GPU desc[UR4][R2.64], R7 ;  /* 0x000000070200798e */ /* 0x000fe2000c12e104 */
[----:B------:R-:W-:Y:S05]  /*0110*/  EXIT ;  /* 0x000000000000794d */ /* 0x000fea0003800000 */
.L_x_5:
        /* <DEDUP_REMOVED lines=14> */
.L_x_35:


//--------------------- .text._ZN6oscean17output_generation3gpu4cuda15pngFilterKernelEPKhPhiii --------------------------
	.section	.text._ZN6oscean17output_generation3gpu4cuda15pngFilterKernelEPKhPhiii,"ax",@progbits
	.align	128
        .global         _ZN6oscean17output_generation3gpu4cuda15pngFilterKernelEPKhPhiii
        .type           _ZN6oscean17output_generation3gpu4cuda15pngFilterKernelEPKhPhiii,@function
        .size           _ZN6oscean17output_generation3gpu4cuda15pngFilterKernelEPKhPhiii,(.L_x_36 - _ZN6oscean17output_generation3gpu4cuda15pngFilterKernelEPKhPhiii)
        .other          _ZN6oscean17output_generation3gpu4cuda15pngFilterKernelEPKhPhiii,@"STO_CUDA_ENTRY STV_DEFAULT"
_ZN6oscean17output_generation3gpu4cuda15pngFilterKernelEPKhPhiii:
.text._ZN6oscean17output_generation3gpu4cuda15pngFilterKernelEPKhPhiii:
        /* <DEDUP_REMOVED lines=13> */
[----:B------:R-:W0:Y:S01]  /*00d0*/  LDCU UR6, c[0x0][0x398] ;  /* 0x00007300ff0677ac */ /* 0x000e220008000800 */
[----:B------:R-:W-:Y:S01]  /*00e0*/  ISETP.GE.AND P0, PT, R0, 0x1, PT ;  /* 0x000000010000780c */ /* 0x000fe20003f06270 */
[----:B------:R-:W1:Y:S01]  /*00f0*/  LDCU.64 UR8, c[0x0][0x380] ;  /* 0x00007000ff0877ac */ /* 0x000e620008000a00 */
[----:B------:R-:W2:Y:S01]  /*0100*/  LDCU.64 UR4, c[0x0][0x358] ;  /* 0x00006b00ff0477ac */ /* 0x000ea20008000a00 */
[--C-:B0-----:R-:W-:Y:S01]  /*0110*/  IMAD R4, R3, UR6, R0.reuse ;  /* 0x0000000603047c24 */ /* 0x101fe2000f8e0200 */
[----:B------:R-:W-:Y:S01]  /*0120*/  PRMT R0, RZ, 0x7610, R0 ;  /* 0x00007610ff007816 */ /* 0x000fe20000000000 */
[----:B------:R-:W0:Y:S03]  /*0130*/  LDCU.64 UR6, c[0x0][0x388] ;  /* 0x00007100ff0677ac */ /* 0x000e260008000a00 */
[----:B------:R-:W-:Y:S02]  /*0140*/  SHF.R.S32.HI R5, RZ, 0x1f, R4 ;  /* 0x0000001fff057819 */ /* 0x000fe40000011404 */
[----:B-1----:R-:W-:-:S04]  /*0150*/  IADD3 R2, P1, PT, R4, UR8, RZ ;  /* 0x0000000804027c10 */ /* 0x002fc8000ff3e0ff */
[----:B------:R-:W-:-:S05]  /*0160*/  IADD3.X R3, PT, PT, R5, UR9, RZ, P1, !PT ;  /* 0x0000000905037c10 */ /* 0x000fca0008ffe4ff */
[----:B--2---:R-:W2:Y:S04]  /*0170*/  @P0 LDG.E.U8 R0, desc[UR4][R2.64+-0x1] ;  /* 0xffffff0402000981 */ /* 0x004ea8000c1e1100 */
[----:B------:R-:W3:Y:S01]  /*0180*/  LDG.E.U8 R6, desc[UR4][R2.64] ;  /* 0x0000000402067981 */ /* 0x000ee2000c1e1100 */
[----:B0-----:R-:W-:-:S04]  /*0190*/  IADD3 R4, P0, PT, R4, UR6, RZ ;  /* 0x0000000604047c10 */ /* 0x001fc8000ff1e0ff */
[----:B------:R-:W-:Y:S01]  /*01a0*/  IADD3.X R5, PT, PT, R5, UR7, RZ, P0, !PT ;  /* 0x0000000705057c10 */ /* 0x000fe200087fe4ff */
[----:B--2---:R-:W-:-:S05]  /*01b0*/  IMAD.MOV R0, RZ, RZ, -R0 ;  /* 0x000000ffff007224 */ /* 0x004fca00078e0a00 */
[----:B------:R-:W-:-:S05]  /*01c0*/  PRMT R7, R0, 0x7710, RZ ;  /* 0x0000771000077816 */ /* 0x000fca00000000ff */
[----:B---3--:R-:W-:-:S05]  /*01d0*/  IMAD.IADD R7, R6, 0x1, R7 ;  /* 0x0000000106077824 */ /* 0x008fca00078e0207 */
[----:B------:R-:W-:Y:S01]  /*01e0*/  STG.E.U8 desc[UR4][R4.64], R7 ;  /* 0x0000000704007986 */ /* 0x000fe2000c101104 */
[----:B------:R-:W-:Y:S05]  /*01f0*/  EXIT ;  /* 0x000000000000794d */ /* 0x000fea0003800000 */
.L_x_6:
        /* <DEDUP_REMOVED lines=16> */
.L_x_36:


//--------------------- .text._ZN6oscean17output_generation3gpu4cuda21runLengthEncodeKernelEPKsPhPii --------------------------
	.section	.text._ZN6oscean17output_generation3gpu4cuda21runLengthEncodeKernelEPKsPhPii,"ax",@progbits
	.align	128
        .global         _ZN6oscean17output_generation3gpu4cuda21runLengthEncodeKernelEPKsPhPii
        .type           _ZN6oscean17output_generation3gpu4cuda21runLengthEncodeKernelEPKsPhPii,@function
        .size           _ZN6oscean17output_generation3gpu4cuda21runLengthEncodeKernelEPKsPhPii,(.L_x_37 - _ZN6oscean17output_generation3gpu4cuda21runLengthEncodeKernelEPKsPhPii)
        .other          _ZN6oscean17output_generation3gpu4cuda21runLengthEncodeKernelEPKsPhPii,@"STO_CUDA_ENTRY STV_DEFAULT"
_ZN6oscean17output_generation3gpu4cuda21runLengthEncodeKernelEPKsPhPii:
.text._ZN6oscean17output_generation3gpu4cuda21runLengthEncodeKernelEPKsPhPii:
        /* <DEDUP_REMOVED lines=8> */
[----:B------:R-:W0:Y:S01]  /*0080*/  LDC.64 R4, c[0x0][0x380] ;  /* 0x0000e000ff047b82 */ /* 0x000e220000000a00 */
[----:B------:R-:W1:Y:S07]  /*0090*/  LDCU.64 UR4, c[0x0][0x358] ;  /* 0x00006b00ff0477ac */ /* 0x000e6e0008000a00 */
[----:B------:R-:W2:Y:S01]  /*00a0*/  LDC R2, c[0x0][0x398] ;  /* 0x0000e600ff027b82 */ /* 0x000ea20000000800 */
[----:B0-----:R-:W-:-:S05]  /*00b0*/  IMAD.WIDE R4, R9, 0x2, R4 ;  /* 0x0000000209047825 */ /* 0x001fca00078e0204 */
[----:B-1----:R0:W5:Y:S01]  /*00c0*/  LDG.E.U16 R0, desc[UR4][R4.64] ;  /* 0x0000000404007981 */ /* 0x002162000c1e1500 */
[----:B------:R-:W-:Y:S01]  /*00d0*/  BSSY.RECONVERGENT B0, `(.L_x_7) ;  /* 0x0000010000007945 */ /* 0x000fe20003800200 */
[----:B------:R-:W-:Y:S02]  /*00e0*/  IMAD.MOV.U32 R8, RZ, RZ, 0x1 ;  /* 0x00000001ff087424 */ /* 0x000fe400078e00ff */
[----:B--2---:R-:W-:-:S07]  /*00f0*/  IMAD.MOV.U32 R11, RZ, RZ, R9 ;  /* 0x000000ffff0b7224 */ /* 0x004fce00078e0009 */
.L_x_8:
[----:B------:R-:W-:-:S05]  /*0100*/  VIADD R13, R11, 0x1 ;  /* 0x000000010b0d7836 */ /* 0x000fca0000000000 */
[----:B------:R-:W-:-:S13]  /*0110*/  ISETP.GE.AND P0, PT, R13, R2, PT ;  /* 0x000000020d00720c */ /* 0x000fda0003f06270 */
[----:B------:R-:W1:Y:S02]  /*0120*/  @!P0 LDC.64 R6, c[0x0][0x380] ;  /* 0x0000e000ff068b82 */ /* 0x000e640000000a00 */
[----:B-1----:R-:W-:-:S06]  /*0130*/  @!P0 IMAD.WIDE R6, R11, 0x2, R6 ;  /* 0x000000020b068825 */ /* 0x002fcc00078e0206 */
[----:B------:R-:W2:Y:S01]  /*0140*/  @!P0 LDG.E.U16 R6, desc[UR4][R6.64+0x2] ;  /* 0x0000020406068981 */ /* 0x000ea2000c1e1500 */
[----:B-----5:R-:W-:Y:S01]  /*0150*/  @!P0 PRMT R3, R0, 0x9910, RZ ;  /* 0x0000991000038816 */ /* 0x020fe200000000ff */
[----:B------:R-:W-:Y:S01]  /*0160*/  IMAD.MOV.U32 R11, RZ, RZ, R13 ;  /* 0x000000ffff0b7224 */ /* 0x000fe200078e000d */
[----:B------:R-:W-:Y:S02]  /*0170*/  ISETP.LT.U32.AND P1, PT, R8, 0xff, PT ;  /* 0x000000ff0800780c */ /* 0x000fe40003f21070 */
[----:B--2---:R-:W-:-:S04]  /*0180*/  @!P0 PRMT R10, R6, 0x9910, RZ ;  /* 0x00009910060a8816 */ /* 0x004fc800000000ff */
[----:B------:R-:W-:Y:S01]  /*0190*/  ISETP.EQ.AND P0, PT, R10, R3, !P0 ;  /* 0x000000030a00720c */ /* 0x000fe20004702270 */
[----:B------:R-:W-:Y:S02]  /*01a0*/  IMAD.MOV.U32 R3, RZ, RZ, R8 ;  /* 0x000000ffff037224 */ /* 0x000fe400078e0008 */
[----:B------:R-:W-:-:S10]  /*01b0*/  VIADD R8, R8, 0x1 ;  /* 0x0000000108087836 */ /* 0x000fd40000000000 */
[----:B------:R-:W-:Y:S05]  /*01c0*/  @P0 BRA P1, `(.L_x_8) ;  /* 0xfffffffc00cc0947 */ /* 0x000fea000083ffff */
[----:B------:R-:W-:Y:S05]  /*01d0*/  BSYNC.RECONVERGENT B0 ;  /* 0x0000000000007941 */ /* 0x000fea0003800200 */
.L_x_7:
[----:B------:R-:W-:Y:S01]  /*01e0*/  ISETP.NE.AND P0, PT, R9, RZ, PT ;  /* 0x000000ff0900720c */ /* 0x000fe20003f05270 */
[----:B------:R-:W-:-:S12]  /*01f0*/  BSSY.RECONVERGENT B0, `(.L_x_9) ;  /* 0x0000007000007945 */ /* 0x000fd80003800200 */
[----:B------:R-:W-:Y:S05]  /*0200*/  @!P0 BRA `(.L_x_10) ;  /* 0x0000000000148947 */ /* 0x000fea0003800000 */
[----:B0-----:R-:W2:Y:S01]  /*0210*/  LDG.E.U16 R4, desc[UR4][R4.64+-0x2] ;  /* 0xfffffe0404047981 */ /* 0x001ea2000c1e1500 */
[----:B------:R-:W-:Y:S02]  /*0220*/  PRMT R7, R0, 0x9910, RZ ;  /* 0x0000991000077816 */ /* 0x000fe400000000ff */
[----:B--2---:R-:W-:-:S04]  /*0230*/  PRMT R6, R4, 0x9910, RZ ;  /* 0x0000991004067816 */ /* 0x004fc800000000ff */
[----:B------:R-:W-:-:S13]  /*0240*/  ISETP.NE.AND P0, PT, R7, R6, PT ;  /* 0x000000060700720c */ /* 0x000fda0003f05270 */
[----:B------:R-:W-:Y:S05]  /*0250*/  @!P0 EXIT ;  /* 0x000000000000894d */ /* 0x000fea0003800000 */
.L_x_10:
[----:B------:R-:W-:Y:S05]  /*0260*/  BSYNC.RECONVERGENT B0 ;  /* 0x0000000000007941 */ /* 0x000fea0003800200 */
.L_x_9:
[----:B------:R-:W1:Y:S01]  /*0270*/  S2R R7, SR_LANEID ;  /* 0x0000000000077919 */ /* 0x000e620000000000 */
[----:B------:R-:W-:Y:S01]  /*0280*/  VOTEU.ANY UR6, UPT, PT ;  /* 0x0000000000067886 */ /* 0x000fe200038e0100 */
[----:B0-----:R-:W0:Y:S01]  /*0290*/  LDC.64 R4, c[0x0][0x390] ;  /* 0x0000e400ff047b82 */ /* 0x001e220000000a00 */
[----:B------:R-:W-:Y:S08]  /*02a0*/  FLO.U32 R8, UR6 ;  /* 0x0000000600087d00 */ /* 0x000ff000080e0000 */
[----:B------:R-:W2:Y:S02]  /*02b0*/  POPC R6, UR6 ;  /* 0x0000000600067d09 */ /* 0x000ea40008000000 */
[----:B--2---:R-:W-:Y:S01]  /*02c0*/  IMAD.SHL.U32 R9, R6, 0x2, RZ ;  /* 0x0000000206097824 */ /* 0x004fe200078e00ff */
[----:B-1----:R-:W-:-:S13]  /*02d0*/  ISETP.EQ.U32.AND P0, PT, R8, R7, PT ;  /* 0x000000070800720c */ /* 0x002fda0003f02070 */
[----:B0-----:R-:W2:Y:S01]  /*02e0*/  @P0 ATOMG.E.ADD.STRONG.GPU PT, R5, desc[UR4][R4.64], R9 ;  /* 0x80000009040509a8 */ /* 0x001ea200081ef104 */
[----:B------:R-:W0:Y:S02]  /*02f0*/  S2R R7, SR_LTMASK ;  /* 0x0000000000077919 */ /* 0x000e240000003900 */
[----:B0-----:R-:W-:-:S04]  /*0300*/  LOP3.LUT R10, R7, UR6, RZ, 0xc0, !PT ;  /* 0x00000006070a7c12 */ /* 0x001fc8000f8ec0ff */
[----:B------:R-:W0:Y:S01]  /*0310*/  POPC R7, R10 ;  /* 0x0000000a00077309 */ /* 0x000e220000000000 */
[----:B--2---:R-:W0:Y:S02]  /*0320*/  SHFL.IDX PT, R6, R5, R8, 0x1f ;  /* 0x00001f0805067589 */ /* 0x004e2400000e0000 */
[----:B0-----:R-:W-:Y:S02]  /*0330*/  IMAD R6, R7, 0x2, R6 ;  /* 0x0000000207067824 */ /* 0x001fe400078e0206 */
[----:B------:R-:W-:Y:S02]  /*0340*/  IMAD.SHL.U32 R7, R2, 0x2, RZ ;  /* 0x0000000202077824 */ /* 0x000fe400078e00ff */
[----:B------:R-:W-:-:S05]  /*0350*/  VIADD R2, R6, 0x1 ;  /* 0x0000000106027836 */ /* 0x000fca0000000000 */
[----:B------:R-:W-:-:S13]  /*0360*/  ISETP.GE.AND P0, PT, R2, R7, PT ;  /* 0x000000070200720c */ /* 0x000fda0003f06270 */
[----:B------:R-:W-:Y:S05]  /*0370*/  @P0 EXIT ;  /* 0x000000000000094d */ /* 0x000fea0003800000 */
[----:B------:R-:W0:Y:S02]  /*0380*/  LDCU.64 UR6, c[0x0][0x388] ;  /* 0x00007100ff0677ac */ /* 0x000e240008000a00 */
[----:B0-----:R-:W-:-:S04]  /*0390*/  IADD3 R4, P0, PT, R6, UR6, RZ ;  /* 0x0000000606047c10 */ /* 0x001fc8000ff1e0ff */
[----:B------:R-:W-:-:S05]  /*03a0*/  LEA.HI.X.SX32 R5, R6, UR7, 0x1, P0 ;  /* 0x0000000706057c11 */ /* 0x000fca00080f0eff */
[----:B------:R-:W-:Y:S04]  /*03b0*/  STG.E.U8 desc[UR4][R4.64], R3 ;  /* 0x0000000304007986 */ /* 0x000fe8000c101104 */
[----:B------:R-:W-:Y:S01]  /*03c0*/  STG.E.U8 desc[UR4][R4.64+0x1], R0 ;  /* 0x0000010004007986 */ /* 0x000fe2000c101104 */
[----:B------:R-:W-:Y:S05]  /*03d0*/  EXIT ;  /* 0x000000000000794d */ /* 0x000fea0003800000 */
.L_x_11:
        /* <DEDUP_REMOVED lines=10> */
.L_x_37:


//--------------------- .text._ZN6oscean17output_generation3gpu4cuda11dct2dKernelEPKfPfiii --------------------------
	.section	.text._ZN6oscean17output_generation3gpu4cuda11dct2dKernelEPKfPfiii,"ax",@progbits
	.align	128
        .global         _ZN6oscean17output_generation3gpu4cuda11dct2dKernelEPKfPfiii
        .type           _ZN6oscean17output_generation3gpu4cuda11dct2dKernelEPKfPfiii,@function
        .size           _ZN6oscean17output_generation3gpu4cuda11dct2dKernelEPKfPfiii,(.L_x_32 - _ZN6oscean17output_generation3gpu4cuda11dct2dKernelEPKfPfiii)
        .other          _ZN6oscean17output_generation3gpu4cuda11dct2dKernelEPKfPfiii,@"STO_CUDA_ENTRY STV_DEFAULT"
_ZN6oscean17output_generation3gpu4cuda11dct2dKernelEPKfPfiii:
.text._ZN6oscean17output_generation3gpu4cuda11dct2dKernelEPKfPfiii:
[----:B------:R-:W-:Y:S01]  /*0000*/  LDC R1, c[0x0][0x37c] ;  /* 0x0000df00ff017b82 */ /* 0x000fe20000000800 */
[----:B------:R-:W0:Y:S01]  /*0010*/  S2R R12, SR_TID.X ;  /* 0x00000000000c7919 */ /* 0x000e220000002100 */
[----:B------:R-:W1:Y:S01]  /*0020*/  LDCU.64 UR6, c[0x0][0x358] ;  /* 0x00006b00ff0677ac */ /* 0x000e620008000a00 */
[----:B------:R-:W-:Y:S01]  /*0030*/  BSSY.RECONVERGENT B0, `(.L_x_12) ;  /* 0x000001f000007945 */ /* 0x000fe20003800200 */
[----:B------:R-:W0:Y:S01]  /*0040*/  S2R R13, SR_TID.Y ;  /* 0x00000000000d7919 */ /* 0x000e220000002200 */
[----:B------:R-:W2:Y:S01]  /*0050*/  S2R R15, SR_CTAID.X ;  /* 0x00000000000f7919 */ /* 0x000ea20000002500 */
[----:B------:R-:W3:Y:S01]  /*0060*/  S2R R14, SR_CTAID.Y ;  /* 0x00000000000e7919 */ /* 0x000ee20000002600 */
[----:B0-----:R-:W-:-:S04]  /*0070*/  LOP3.LUT R0, R12, R13, RZ, 0xfc, !PT ;  /* 0x0000000d0c007212 */ /* 0x001fc800078efcff */
[----:B------:R-:W-:-:S13]  /*0080*/  LOP3.LUT P0, R0, R0, 0x3f8, RZ, 0xc0, !PT ;  /* 0x000003f800007812 */ /* 0x000fda000780c0ff */
[----:B-123--:R-:W-:Y:S05]  /*0090*/  @P0 BRA `(.L_x_13) ;  /* 0x0000000000600947 */ /* 0x00efea0003800000 */
[----:B------:R-:W0:Y:S01]  /*00a0*/  LDC.64 R6, c[0x0][0x390] ;  /* 0x0000e400ff067b82 */ /* 0x000e220000000a00 */
[----:B------:R-:W-:Y:S02]  /*00b0*/  IMAD R4, R14, 0x8, R13 ;  /* 0x000000080e047824 */ /* 0x000fe400078e020d */
[----:B------:R-:W-:-:S03]  /*00c0*/  IMAD R5, R15, 0x8, R12 ;  /* 0x000000080f057824 */ /* 0x000fc600078e020c */
[----:B0-----:R-:W-:-:S04]  /*00d0*/  ISETP.GE.AND P0, PT, R4, R7, PT ;  /* 0x000000070400720c */ /* 0x001fc80003f06270 */
[----:B------:R-:W-:-:S13]  /*00e0*/  ISETP.GE.OR P0, PT, R5, R6, P0 ;  /* 0x000000060500720c */ /* 0x000fda0000706670 */
[----:B------:R-:W-:Y:S05]  /*00f0*/  @P0 BRA `(.L_x_14) ;  /* 0x0000000000300947 */ /* 0x000fea0003800000 */
[----:B------:R-:W0:Y:S01]  /*0100*/  LDC.64 R2, c[0x0][0x380] ;  /* 0x0000e000ff027b82 */ /* 0x000e220000000a00 */
[----:B------:R-:W-:-:S04]  /*0110*/  IMAD R5, R4, R6, R5 ;  /* 0x0000000604057224 */ /* 0x000fc800078e0205 */
[----:B0-----:R-:W-:-:S06]  /*0120*/  IMAD.WIDE.U32 R2, R5, 0x4, R2 ;  /* 0x0000000405027825 */ /* 0x001fcc00078e0002 */
[----:B------:R-:W2:Y:S01]  /*0130*/  LDG.E R2, desc[UR6][R2.64] ;  /* 0x0000000602027981 */ /* 0x000ea2000c1e1900 */
[----:B------:R-:W0:Y:S01]  /*0140*/  S2UR UR5, SR_CgaCtaId ;  /* 0x00000000000579c3 */ /* 0x000e220000008800 */
[----:B------:R-:W-:Y:S02]  /*0150*/  UMOV UR4, 0x400 ;  /* 0x0000040000047882 */ /* 0x000fe40000000000 */
[----:B0-----:R-:W-:-:S06]  /*0160*/  ULEA UR4, UR5, UR4, 0x18 ;  /* 0x0000000405047291 */ /* 0x001fcc000f8ec0ff */
[----:B------:R-:W-:-:S05]  /*0170*/  LEA R5, R13, UR4, 0x5 ;  /* 0x000000040d057c11 */ /* 0x000fca000f8e28ff */
[----:B------:R-:W-:Y:S02]  /*0180*/  IMAD R5, R12, 0x4, R5 ;  /* 0x000000040c057824 */ /* 0x000fe400078e0205 */
[----:B--2---:R-:W-:-:S05]  /*0190*/  FADD R4, R2, -128 ;  /* 0xc300000002047421 */ /* 0x004fca0000000000 */
[----:B------:R0:W-:Y:S01]  /*01a0*/  STS [R5], R4 ;  /* 0x0000000405007388 */ /* 0x0001e20000000800 */
[----:B------:R-:W-:Y:S05]  /*01b0*/  BRA `(.L_x_13) ;  /* 0x0000000000187947 */ /* 0x000fea0003800000 */
.L_x_14:
[----:B------:R-:W0:Y:S01]  /*01c0*/  S2UR UR5, SR_CgaCtaId ;  /* 0x00000000000579c3 */ /* 0x000e220000008800 */
[----:B------:R-:W-:Y:S02]  /*01d0*/  UMOV UR4, 0x400 ;  /* 0x0000040000047882 */ /* 0x000fe40000000000 */
[----:B0-----:R-:W-:-:S06]  /*01e0*/  ULEA UR4, UR5, UR4, 0x18 ;  /* 0x0000000405047291 */ /* 0x001fcc000f8ec0ff */
[----:B------:R-:W-:-:S05]  /*01f0*/  LEA R3, R13, UR4, 0x5 ;  /* 0x000000040d037c11 */ /* 0x000fca000f8e28ff */
[----:B------:R-:W-:-:S05]  /*0200*/  IMAD R3, R12, 0x4, R3 ;  /* 0x000000040c037824 */ /* 0x000fca00078e0203 */
[----:B------:R1:W-:Y:S02]  /*0210*/  STS [R3], RZ ;  /* 0x000000ff03007388 */ /* 0x0003e40000000800 */
.L_x_13:
[----:B------:R-:W-:Y:S05]  /*0220*/  BSYNC.RECONVERGENT B0 ;  /* 0x0000000000007941 */ /* 0x000fea0003800200 */
.L_x_12:
[----:B------:R-:W2:Y:S01]  /*0230*/  S2UR UR8, SR_CgaCtaId ;  /* 0x00000000000879c3 */ /* 0x000ea20000008800 */
[----:B------:R-:W-:-:S07]  /*0240*/  UMOV UR5, 0x400 ;  /* 0x0000040000057882 */ /* 0x000fce0000000000 */
[----:B------:R-:W-:Y:S01]  /*0250*/  BAR.SYNC.DEFER_BLOCKING 0x0 ;  /* 0x0000000000007b1d */ /* 0x000fe20000010000 */
[----:B------:R-:W-:Y:S01]  /*0260*/  ISETP.NE.AND P0, PT, R0, RZ, PT ;  /* 0x000000ff0000720c */ /* 0x000fe20003f05270 */
[----:B------:R-:W-:-:S04]  /*0270*/  UIADD3 UR4, UPT, UPT, UR5, 0x100, URZ ;  /* 0x0000010005047890 */ /* 0x000fc8000fffe0ff */
[----:B------:R-:W-:Y:S01]  /*0280*/  BSSY.RECONVERGENT B0, `(.L_x_15) ;  /* 0x000001e000007945 */ /* 0x000fe20003800200 */
[----:B--2---:R-:W-:-:S06]  /*0290*/  ULEA UR4, UR8, UR4, 0x18 ;  /* 0x0000000408047291 */ /* 0x004fcc000f8ec0ff */
[----:B------:R-:W-:Y:S01]  /*02a0*/  LEA R17, R13, UR4, 0x5 ;  /* 0x000000040d117c11 */ /* 0x000fe2000f8e28ff */
[----:B------:R-:W-:Y:S06]  /*02b0*/  @P0 BRA `(.L_x_16) ;  /* 0x0000000000680947 */ /* 0x000fec0003800000 */
[----:B------:R-:W-:Y:S01]  /*02c0*/  IMAD.SHL.U32 R0, R13, 0x8, RZ ;  /* 0x000000080d007824 */ /* 0x000fe200078e00ff */
[----:B------:R-:W-:-:S03]  /*02d0*/  ULEA UR4, UR8, UR5, 0x18 ;  /* 0x0000000508047291 */ /* 0x000fc6000f8ec0ff */
[----:B------:R-:W-:-:S03]  /*02e0*/  IMAD.SHL.U32 R10, R0, 0x4, RZ ;  /* 0x00000004000a7824 */ /* 0x000fc600078e00ff */
[----:B------:R-:W-:Y:S01]  /*02f0*/  LEA R0, R12, UR4, 0x2 ;  /* 0x000000040c007c11 */ /* 0x000fe2000f8e10ff */
[----:B-1----:R-:W1:Y:S04]  /*0300*/  LDC.64 R2, c[0x3][R10] ;  /* 0x00c000000a027b82 */ /* 0x002e680000000a00 */
[----:B------:R-:W1:Y:S04]  /*0310*/  LDS R11, [R0] ;  /* 0x00000000000b7984 */ /* 0x000e680000000800 */
[----:B------:R-:W2:Y:S01]  /*0320*/  LDC.64 R6, c[0x3][R10+0x8] ;  /* 0x00c002000a067b82 */ /* 0x000ea20000000a00 */
[----:B------:R-:W3:Y:S04]  /*0330*/  LDS R16, [R0+0x20] ;  /* 0x0000200000107984 */ /* 0x000ee80000000800 */
[----:B------:R-:W2:Y:S03]  /*0340*/  LDS R18, [R0+0x40] ;  /* 0x0000400000127984 */ /* 0x000ea60000000800 */
[----:B0-----:R-:W0:Y:S01]  /*0350*/  LDC.64 R4, c[0x3][R10+0x10] ;  /* 0x00c004000a047b82 */ /* 0x001e220000000a00 */
[----:B------:R-:W4:Y:S04]  /*0360*/  LDS R19, [R0+0x60] ;  /* 0x0000600000137984 */ /* 0x000f280000000800 */
[----:B------:R-:W0:Y:S03]  /*0370*/  LDS R20, [R0+0x80] ;  /* 0x0000800000147984 */ /* 0x000e260000000800 */
[----:B------:R-:W5:Y:S01]  /*0380*/  LDC.64 R8, c[0x3][R10+0x18] ;  /* 0x00c006000a087b82 */ /* 0x000f620000000a00 */
[----:B------:R-:W0:Y:S04]  /*0390*/  LDS R21, [R0+0xa0] ;  /* 0x0000a00000157984 */ /* 0x000e280000000800 */
[----:B------:R-:W5:Y:S04]  /*03a0*/  LDS R22, [R0+0xc0] ;  /* 0x0000c00000167984 */ /* 0x000f680000000800 */
[----:B------:R-:W5:Y:S01]  /*03b0*/  LDS R23, [R0+0xe0] ;  /* 0x0000e00000177984 */ /* 0x000f620000000800 */
[----:B-1----:R-:W-:-:S04]  /*03c0*/  FFMA R2, R2, R11, RZ ;  /* 0x0000000b02027223 */ /* 0x002fc800000000ff */
[----:B---3--:R-:W-:-:S04]  /*03d0*/  FFMA R3, R3, R16, R2 ;  /* 0x0000001003037223 */ /* 0x008fc80000000002 */
[----:B--2---:R-:W-:Y:S01]  /*03e0*/  FFMA R6, R6, R18, R3 ;  /* 0x0000001206067223 */ /* 0x004fe20000000003 */
[----:B------:R-:W-:-:S03]  /*03f0*/  IMAD R3, R12, 0x4, R17 ;  /* 0x000000040c037824 */ /* 0x000fc600078e0211 */
[----:B----4-:R-:W-:-:S04]  /*0400*/  FFMA R7, R7, R19, R6 ;  /* 0x0000001307077223 */ /* 0x010fc80000000006 */
[----:B0-----:R-:W-:-:S04]  /*0410*/  FFMA R4, R4, R20, R7 ;  /* 0x0000001404047223 */ /* 0x001fc80000000007 */
[----:B------:R-:W-:-:S04]  /*0420*/  FFMA R5, R5, R21, R4 ;  /* 0x0000001505057223 */ /* 0x000fc80000000004 */
[----:B-----5:R-:W-:-:S04]  /*0430*/  FFMA R8, R8, R22, R5 ;  /* 0x0000001608087223 */ /* 0x020fc80000000005 */
[----:B------:R-:W-:-:S05]  /*0440*/  FFMA R8, R9, R23, R8 ;  /* 0x0000001709087223 */ /* 0x000fca0000000008 */
[----:B------:R2:W-:Y:S02]  /*0450*/  STS [R3], R8 ;  /* 0x0000000803007388 */ /* 0x0005e40000000800 */
.L_x_16:
[----:B------:R-:W-:Y:S05]  /*0460*/  BSYNC.RECONVERGENT B0 ;  /* 0x0000000000007941 */ /* 0x000fea0003800200 */
.L_x_15:
[----:B------:R-:W-:Y:S06]  /*0470*/  BAR.SYNC.DEFER_BLOCKING 0x0 ;  /* 0x0000000000007b1d */ /* 0x000fec0000010000 */
[----:B------:R-:W-:Y:S05]  /*0480*/  @P0 EXIT ;  /* 0x000000000000094d */ /* 0x000fea0003800000 */
[----:B------:R-:W-:Y:S01]  /*0490*/  IMAD R0, R13, 0x8, R12 ;  /* 0x000000080d007824 */ /* 0x000fe200078e020c */
[----:B------:R-:W-:Y:S01]  /*04a0*/  UMOV UR4, 0x200 ;  /* 0x0000020000047882 */ /* 0x000fe20000000000 */
[----:B0-----:R-:W0:Y:S01]  /*04b0*/  LDS.128 R4, [R17] ;  /* 0x0000000011047984 */ /* 0x001e220000000c00 */
[----:B------:R-:W3:Y:S01]  /*04c0*/  LDC R25, c[0x0][0x398] ;  /* 0x0000e600ff197b82 */ /* 0x000ee20000000800 */
[----:B------:R-:W-:Y:S01]  /*04d0*/  BSSY.RECONVERGENT B0, `(.L_x_17) ;  /* 0x0000028000007945 */ /* 0x000fe20003800200 */
[----:B------:R-:W-:Y:S01]  /*04e0*/  LEA R22, R0, UR4, 0x2 ;  /* 0x0000000400167c11 */ /* 0x000fe2000f8e10ff */
[----:B------:R-:W-:Y:S01]  /*04f0*/  UMOV UR4, 0x100 ;  /* 0x0000010000047882 */ /* 0x000fe20000000000 */
[----:B--2---:R-:W2:Y:S01]  /*0500*/  LDS.128 R8, [R17+0x10] ;  /* 0x0000100011087984 */ /* 0x004ea20000000c00 */
[----:B------:R-:W-:-:S03]  /*0510*/  LEA R20, R12, UR4, 0x2 ;  /* 0x000000040c147c11 */ /* 0x000fc6000f8e10ff */
[----:B------:R-:W3:Y:S08]  /*0520*/  LDC R22, c[0x3][R22] ;  /* 0x00c0000016167b82 */ /* 0x000ef00000000800 */
[----:B------:R-:W0:Y:S08]  /*0530*/  LDC R23, c[0x3][R20] ;  /* 0x00c0000014177b82 */ /* 0x000e300000000800 */
[----:B------:R-:W4:Y:S08]  /*0540*/  LDC R18, c[0x3][R20+0x20] ;  /* 0x00c0080014127b82 */ /* 0x000f300000000800 */
[----:B------:R-:W5:Y:S08]  /*0550*/  LDC R21, c[0x3][R20+0x40] ;  /* 0x00c0100014157b82 */ /* 0x000f700000000800 */
[----:B------:R-:W2:Y:S08]  /*0560*/  LDC R16, c[0x3][R20+0x60] ;  /* 0x00c0180014107b82 */ /* 0x000eb00000000800 */
[----:B------:R-:W2:Y:S08]  /*0570*/  LDC R19, c[0x3][R20+0x80] ;  /* 0x00c0200014137b82 */ /* 0x000eb00000000800 */
[----:B------:R-:W2:Y:S01]  /*0580*/  LDC R0, c[0x3][R20+0xa0] ;  /* 0x00c0280014007b82 */ /* 0x000ea20000000800 */
[----:B---3--:R-:W-:-:S04]  /*0590*/  IMAD R24, R22, R25, 0x32 ;  /* 0x0000003216187424 */ /* 0x008fc800078e0219 */
[----:B------:R-:W-:-:S03]  /*05a0*/  IMAD.HI R24, R24, 0x51eb851f, RZ ;  /* 0x51eb851f18187827 */ /* 0x000fc600078e02ff */
[----:B-1----:R-:W1:Y:S01]  /*05b0*/  LDC R3, c[0x3][R20+0xc0] ;  /* 0x00c0300014037b82 */ /* 0x002e620000000800 */
[----:B0-----:R-:W-:Y:S01]  /*05c0*/  FFMA R23, R4, R23, RZ ;  /* 0x0000001704177223 */ /* 0x001fe200000000ff */
[----:B------:R-:W-:-:S04]  /*05d0*/  SHF.R.U32.HI R25, RZ, 0x1f, R24 ;  /* 0x0000001fff197819 */ /* 0x000fc80000011618 */
[----:B------:R-:W-:Y:S02]  /*05e0*/  LEA.HI.SX32 R25, R24, R25, 0x1b ;  /* 0x0000001918197211 */ /* 0x000fe400078fdaff */
[----:B------:R-:W0:Y:S01]  /*05f0*/  LDC R2, c[0x3][R20+0xe0] ;  /* 0x00c0380014027b82 */ /* 0x000e220000000800 */
[----:B----4-:R-:W-:Y:S01]  /*0600*/  FFMA R18, R18, R5, R23 ;  /* 0x0000000512127223 */ /* 0x010fe20000000017 */
[----:B------:R-:W-:-:S04]  /*0610*/  VIMNMX R25, PT, PT, R25, 0xff, PT ;  /* 0x000000ff19197848 */ /* 0x000fc80003fe0100 */
[----:B------:R-:W-:Y:S01]  /*0620*/  VIMNMX R25, PT, PT, R25, 0x1, !PT ;  /* 0x0000000119197848 */ /* 0x000fe20007fe0100 */
[----:B-----5:R-:W-:-:S03]  /*0630*/  FFMA R21, R21, R6, R18 ;  /* 0x0000000615157223 */ /* 0x020fc60000000012 */
[----:B------:R-:W-:-:S04]  /*0640*/  I2FP.F32.U32 R5, R25 ;  /* 0x0000001900057245 */ /* 0x000fc80000201000 */
[----:B------:R-:W3:Y:S01]  /*0650*/  MUFU.RCP R4, R5 ;  /* 0x0000000500047308 */ /* 0x000ee20000001000 */
[----:B--2---:R-:W-:-:S04]  /*0660*/  FFMA R7, R16, R7, R21 ;  /* 0x0000000710077223 */ /* 0x004fc80000000015 */
[----:B------:R-:W-:-:S04]  /*0670*/  FFMA R7, R8, R19, R7 ;  /* 0x0000001308077223 */ /* 0x000fc80000000007 */
[----:B------:R-:W-:Y:S01]  /*0680*/  FFMA R0, R0, R9, R7 ;  /* 0x0000000900007223 */ /* 0x000fe20000000007 */
[----:B---3--:R-:W-:-:S04]  /*0690*/  FFMA R7, -R5, R4, 1 ;  /* 0x3f80000005077423 */ /* 0x008fc80000000104 */
[----:B------:R-:W-:Y:S01]  /*06a0*/  FFMA R7, R4, R7, R4 ;  /* 0x0000000704077223 */ /* 0x000fe20000000004 */
[----:B-1----:R-:W-:-:S04]  /*06b0*/  FFMA R3, R3, R10, R0 ;  /* 0x0000000a03037223 */ /* 0x002fc80000000000 */
[----:B0-----:R-:W-:-:S04]  /*06c0*/  FFMA R0, R2, R11, R3 ;  /* 0x0000000b02007223 */ /* 0x001fc80000000003 */
[----:B------:R-:W0:Y:S01]  /*06d0*/  FCHK P0, R0, R5 ;  /* 0x0000000500007302 */ /* 0x000e220000000000 */
[----:B------:R-:W-:-:S04]  /*06e0*/  FFMA R2, R0, R7, RZ ;  /* 0x0000000700027223 */ /* 0x000fc800000000ff */
[----:B------:R-:W-:-:S04]  /*06f0*/  FFMA R3, -R5, R2, R0 ;  /* 0x0000000205037223 */ /* 0x000fc80000000100 */
[----:B------:R-:W-:Y:S01]  /*0700*/  FFMA R7, R7, R3, R2 ;  /* 0x0000000307077223 */ /* 0x000fe20000000002 */
[----:B0-----:R-:W-:Y:S06]  /*0710*/  @!P0 BRA `(.L_x_18) ;  /* 0x00000000000c8947 */ /* 0x001fec0003800000 */
[----:B------:R-:W-:-:S07]  /*0720*/  MOV R2, 0x740 ;  /* 0x0000074000027802 */ /* 0x000fce0000000f00 */
[----:B------:R-:W-:Y:S05]  /*0730*/  CALL.REL.NOINC `($__internal_0_$__cuda_sm3x_div_rn_noftz_f32_slowpath) ;  /* 0x00000000003c7944 */ /* 0x000fea0003c00000 */
[----:B------:R-:W-:-:S07]  /*0740*/  IMAD.MOV.U32 R7, RZ, RZ, R0 ;  /* 0x000000ffff077224 */ /* 0x000fce00078e0000 */
.L_x_18:
[----:B------:R-:W-:Y:S05]  /*0750*/  BSYNC.RECONVERGENT B0 ;  /* 0x0000000000007941 */ /* 0x000fea0003800200 */
.L_x_17:
[----:B------:R-:W0:Y:S01]  /*0760*/  LDCU.64 UR4, c[0x0][0x390] ;  /* 0x00007200ff0477ac */ /* 0x000e220008000a00 */
[----:B------:R-:W-:Y:S01]  /*0770*/  LEA R13, R14, R13, 0x3 ;  /* 0x0000000d0e0d7211 */ /* 0x000fe200078e18ff */
[----:B------:R-:W-:-:S03]  /*0780*/  IMAD R12, R15, 0x8, R12 ;  /* 0x000000080f0c7824 */ /* 0x000fc600078e020c */
[----:B0-----:R-:W-:-:S04]  /*0790*/  ISETP.GE.AND P0, PT, R13, UR5, PT ;  /* 0x000000050d007c0c */ /* 0x001fc8000bf06270 */
[----:B------:R-:W-:-:S13]  /*07a0*/  ISETP.GE.OR P0, PT, R12, UR4, P0 ;  /* 0x000000040c007c0c */ /* 0x000fda0008706670 */
[----:B------:R-:W-:Y:S05]  /*07b0*/  @P0 EXIT ;  /* 0x000000000000094d */ /* 0x000fea0003800000 */
[----:B------:R-:W0:Y:S01]  /*07c0*/  LDC.64 R2, c[0x0][0x388] ;  /* 0x0000e200ff027b82 */ /* 0x000e220000000a00 */
[----:B------:R-:W1:Y:S01]  /*07d0*/  F2I.NTZ R7, R7 ;  /* 0x0000000700077305 */ /* 0x000e620000203100 */
[----:B------:R-:W-:Y:S01]  /*07e0*/  IMAD R13, R13, UR4, R12 ;  /* 0x000000040d0d7c24 */ /* 0x000fe2000f8e020c */
[----:B-1----:R-:W-:-:S03]  /*07f0*/  I2FP.F32.S32 R5, R7 ;  /* 0x0000000700057245 */ /* 0x002fc60000201400 */
[----:B0-----:R-:W-:-:S05]  /*0800*/  IMAD.WIDE.U32 R2, R13, 0x4, R2 ;  /* 0x000000040d027825 */ /* 0x001fca00078e0002 */
[----:B------:R-:W-:Y:S01]  /*0810*/  STG.E desc[UR6][R2.64], R5 ;  /* 0x0000000502007986 */ /* 0x000fe2000c101906 */
[----:B------:R-:W-:Y:S05]  /*0820*/  EXIT ;  /* 0x000000000000794d */ /* 0x000fea0003800000 */
        .weak           $__internal_0_$__cuda_sm3x_div_rn_noftz_f32_slowpath
        .type           $__internal_0_$__cuda_sm3x_div_rn_noftz_f32_slowpath,@function
        .size           $__internal_0_$__cuda_sm3x_div_rn_noftz_f32_slowpath,(.L_x_32 - $__internal_0_$__cuda_sm3x_div_rn_noftz_f32_slowpath)
$__internal_0_$__cuda_sm3x_div_rn_noftz_f32_slowpath:
[----:B------:R-:W-:Y:S01]  /*0830*/  SHF.R.U32.HI R6, RZ, 0x17, R5 ;  /* 0x00000017ff067819 */ /* 0x000fe20000011605 */
[----:B------:R-:W-:Y:S01]  /*0840*/  BSSY.RECONVERGENT B1, `(.L_x_19) ;  /* 0x0000064000017945 */ /* 0x000fe20003800200 */
[--C-:B------:R-:W-:Y:S01]  /*0850*/  SHF.R.U32.HI R3, RZ, 0x17, R0.reuse ;  /* 0x00000017ff037819 */ /* 0x100fe20000011600 */
[----:B------:R-:W-:Y:S01]  /*0860*/  IMAD.MOV.U32 R8, RZ, RZ, R0 ;  /* 0x000000ffff087224 */ /* 0x000fe200078e0000 */
[----:B------:R-:W-:Y:S02]  /*0870*/  LOP3.LUT R6, R6, 0xff, RZ, 0xc0, !PT ;  /* 0x000000ff06067812 */ /* 0x000fe400078ec0ff */
[----:B------:R-:W-:-:S03]  /*0880*/  LOP3.LUT R7, R3, 0xff, RZ, 0xc0, !PT ;  /* 0x000000ff03077812 */ /* 0x000fc600078ec0ff */
[----:B------:R-:W-:Y:S02]  /*0890*/  VIADD R10, R6, 0xffffffff ;  /* 0xffffffff060a7836 */ /* 0x000fe40000000000 */
[----:B------:R-:W-:-:S03]  /*08a0*/  VIADD R9, R7, 0xffffffff ;  /* 0xffffffff07097836 */ /* 0x000fc60000000000 */
[----:B------:R-:W-:-:S04]  /*08b0*/  ISETP.GT.U32.AND P0, PT, R10, 0xfd, PT ;  /* 0x000000fd0a00780c */ /* 0x000fc80003f04070 */
[----:B------:R-:W-:-:S13]  /*08c0*/  ISETP.GT.U32.OR P0, PT, R9, 0xfd, P0 ;  /* 0x000000fd0900780c */ /* 0x000fda0000704470 */
[----:B------:R-:W-:Y:S01]  /*08d0*/  @!P0 IMAD.MOV.U32 R4, RZ, RZ, RZ ;  /* 0x000000ffff048224 */ /* 0x000fe200078e00ff */
[----:B------:R-:W-:Y:S06]  /*08e0*/  @!P0 BRA `(.L_x_20) ;  /* 0x0000000000608947 */ /* 0x000fec0003800000 */
[----:B------:R-:W-:Y:S01]  /*08f0*/  FSETP.GTU.FTZ.AND P0, PT, |R0|, +INF , PT ;  /* 0x7f8000000000780b */ /* 0x000fe20003f1c200 */
[----:B------:R-:W-:Y:S01]  /*0900*/  IMAD.MOV.U32 R3, RZ, RZ, R5 ;  /* 0x000000ffff037224 */ /* 0x000fe200078e0005 */
[----:B------:R-:W-:-:S04]  /*0910*/  FSETP.GTU.FTZ.AND P1, PT, |R5|, +INF , PT ;  /* 0x7f8000000500780b */ /* 0x000fc80003f3c200 */
[----:B------:R-:W-:-:S13]  /*0920*/  PLOP3.LUT P0, PT, P0, P1, PT, 0xf8, 0x8f ;  /* 0x00000000008f781c */ /* 0x000fda0000703f70 */
[----:B------:R-:W-:Y:S05]  /*0930*/  @P0 BRA `(.L_x_21) ;  /* 0x00000004004c0947 */ /* 0x000fea0003800000 */
[----:B------:R-:W-:-:S13]  /*0940*/  LOP3.LUT P0, RZ, R5, 0x7fffffff, R8, 0xc8, !PT ;  /* 0x7fffffff05ff7812 */ /* 0x000fda000780c808 */
[----:B------:R-:W-:Y:S05]  /*0950*/  @!P0 BRA `(.L_x_22) ;  /* 0x00000004003c8947 */ /* 0x000fea0003800000 */
[C---:B------:R-:W-:Y:S02]  /*0960*/  FSETP.NEU.FTZ.AND P2, PT, |R0|.reuse, +INF , PT ;  /* 0x7f8000000000780b */ /* 0x040fe40003f5d200 */
[----:B------:R-:W-:Y:S02]  /*0970*/  FSETP.NEU.FTZ.AND P1, PT, |R3|, +INF , PT ;  /* 0x7f8000000300780b */ /* 0x000fe40003f3d200 */
[----:B------:R-:W-:-:S11]  /*0980*/  FSETP.NEU.FTZ.AND P0, PT, |R0|, +INF , PT ;  /* 0x7f8000000000780b */ /* 0x000fd60003f1d200 */
[----:B------:R-:W-:Y:S05]  /*0990*/  @!P1 BRA !P2, `(.L_x_22) ;  /* 0x00000004002c9947 */ /* 0x000fea0005000000 */
[----:B------:R-:W-:-:S04]  /*09a0*/  LOP3.LUT P2, RZ, R8, 0x7fffffff, RZ, 0xc0, !PT ;  /* 0x7fffffff08ff7812 */ /* 0x000fc8000784c0ff */
[----:B------:R-:W-:-:S13]  /*09b0*/  PLOP3.LUT P1, PT, P1, P2, PT, 0x2f, 0xf2 ;  /* 0x0000000000f2781c */ /* 0x000fda0000f24577 */
[----:B------:R-:W-:Y:S05]  /*09c0*/  @P1 BRA `(.L_x_23) ;  /* 0x0000000400181947 */ /* 0x000fea0003800000 */
[----:B------:R-:W-:-:S04]  /*09d0*/  LOP3.LUT P1, RZ, R5, 0x7fffffff, RZ, 0xc0, !PT ;  /* 0x7fffffff05ff7812 */ /* 0x000fc8000782c0ff */
[----:B------:R-:W-:-:S13]  /*09e0*/  PLOP3.LUT P0, PT, P0, P1, PT, 0x2f, 0xf2 ;  /* 0x0000000000f2781c */ /* 0x000fda0000702577 */
[----:B------:R-:W-:Y:S05]  /*09f0*/  @P0 BRA `(.L_x_24) ;  /* 0x0000000400000947 */ /* 0x000fea0003800000 */
[----:B------:R-:W-:Y:S02]  /*0a00*/  ISETP.GE.AND P0, PT, R9, RZ, PT ;  /* 0x000000ff0900720c */ /* 0x000fe40003f06270 */
[----:B------:R-:W-:-:S11]  /*0a10*/  ISETP.GE.AND P1, PT, R10, RZ, PT ;  /* 0x000000ff0a00720c */ /* 0x000fd60003f26270 */
[----:B------:R-:W-:Y:S01]  /*0a20*/  @P0 MOV R4, RZ ;  /* 0x000000ff00040202 */ /* 0x000fe20000000f00 */
[----:B------:R-:W-:Y:S02]  /*0a30*/  @!P0 IMAD.MOV.U32 R4, RZ, RZ, -0x40 ;  /* 0xffffffc0ff048424 */ /* 0x000fe400078e00ff */
[----:B------:R-:W-:Y:S01]  /*0a40*/  @!P0 FFMA R8, R0, 1.84467440737095516160e+19, RZ ;  /* 0x5f80000000088823 */ /* 0x000fe200000000ff */
[----:B------:R-:W-:Y:S01]  /*0a50*/  @!P1 FFMA R5, R3, 1.84467440737095516160e+19, RZ ;  /* 0x5f80000003059823 */ /* 0x000fe200000000ff */
[----:B------:R-:W-:-:S07]  /*0a60*/  @!P1 VIADD R4, R4, 0x40 ;  /* 0x0000004004049836 */ /* 0x000fce0000000000 */
.L_x_20:
[----:B------:R-:W-:Y:S01]  /*0a70*/  LEA R0, R6, 0xc0800000, 0x17 ;  /* 0xc080000006007811 */ /* 0x000fe200078eb8ff */
[----:B------:R-:W-:Y:S01]  /*0a80*/  VIADD R7, R7, 0xffffff81 ;  /* 0xffffff8107077836 */ /* 0x000fe20000000000 */
[----:B------:R-:W-:Y:S03]  /*0a90*/  BSSY.RECONVERGENT B2, `(.L_x_25) ;  /* 0x0000035000027945 */ /* 0x000fe60003800200 */
[----:B------:R-:W-:Y:S02]  /*0aa0*/  IMAD.IADD R5, R5, 0x1, -R0 ;  /* 0x0000000105057824 */ /* 0x000fe400078e0a00 */
[C---:B------:R-:W-:Y:S01]  /*0ab0*/  IMAD R0, R7.reuse, -0x800000, R8 ;  /* 0xff80000007007824 */ /* 0x040fe200078e0208 */
[----:B------:R-:W-:Y:S01]  /*0ac0*/  IADD3 R7, PT, PT, R7, 0x7f, -R6 ;  /* 0x0000007f07077810 */ /* 0x000fe20007ffe806 */
[----:B------:R-:W0:Y:S01]  /*0ad0*/  MUFU.RCP R3, R5 ;  /* 0x0000000500037308 */ /* 0x000e220000001000 */
[----:B------:R-:W-:-:S03]  /*0ae0*/  FADD.FTZ R9, -R5, -RZ ;  /* 0x800000ff05097221 */ /* 0x000fc60000010100 */
[----:B------:R-:W-:Y:S02]  /*0af0*/  IMAD.IADD R7, R7, 0x1, R4 ;  /* 0x0000000107077824 */ /* 0x000fe400078e0204 */
[----:B0-----:R-:W-:-:S04]  /*0b00*/  FFMA R10, R3, R9, 1 ;  /* 0x3f800000030a7423 */ /* 0x001fc80000000009 */
[----:B------:R-:W-:-:S04]  /*0b10*/  FFMA R10, R3, R10, R3 ;  /* 0x0000000a030a7223 */ /* 0x000fc80000000003 */
[----:B------:R-:W-:-:S04]  /*0b20*/  FFMA R3, R0, R10, RZ ;  /* 0x0000000a00037223 */ /* 0x000fc800000000ff */
[----:B------:R-:W-:-:S04]  /*0b30*/  FFMA R8, R9, R3, R0 ;  /* 0x0000000309087223 */ /* 0x000fc80000000000 */
[----:B------:R-:W-:-:S04]  /*0b40*/  FFMA R11, R10, R8, R3 ;  /* 0x000000080a0b7223 */ /* 0x000fc80000000003 */
[----:B------:R-:W-:-:S04]  /*0b50*/  FFMA R8, R9, R11, R0 ;  /* 0x0000000b09087223 */ /* 0x000fc80000000000 */
[----:B------:R-:W-:-:S05]  /*0b60*/  FFMA R0, R10, R8, R11 ;  /* 0x000000080a007223 */ /* 0x000fca000000000b */
[----:B------:R-:W-:-:S04]  /*0b70*/  SHF.R.U32.HI R3, RZ, 0x17, R0 ;  /* 0x00000017ff037819 */ /* 0x000fc80000011600 */
[----:B------:R-:W-:-:S05]  /*0b80*/  LOP3.LUT R3, R3, 0xff, RZ, 0xc0, !PT ;  /* 0x000000ff03037812 */ /* 0x000fca00078ec0ff */
[----:B------:R-:W-:-:S05]  /*0b90*/  IMAD.IADD R9, R3, 0x1, R7 ;  /* 0x0000000103097824 */ /* 0x000fca00078e0207 */
[----:B------:R-:W-:-:S04]  /*0ba0*/  IADD3 R3, PT, PT, R9, -0x1, RZ ;  /* 0xffffffff09037810 */ /* 0x000fc80007ffe0ff */
[----:B------:R-:W-:-:S13]  /*0bb0*/  ISETP.GE.U32.AND P0, PT, R3, 0xfe, PT ;  /* 0x000000fe0300780c */ /* 0x000fda0003f06070 */
[----:B------:R-:W-:Y:S05]  /*0bc0*/  @!P0 BRA `(.L_x_26) ;  /* 0x0000000000808947 */ /* 0x000fea0003800000 */
[----:B------:R-:W-:-:S13]  /*0bd0*/  ISETP.GT.AND P0, PT, R9, 0xfe, PT ;  /* 0x000000fe0900780c */ /* 0x000fda0003f04270 */
[----:B------:R-:W-:Y:S05]  /*0be0*/  @P0 BRA `(.L_x_27) ;  /* 0x00000000006c0947 */ /* 0x000fea0003800000 */
[----:B------:R-:W-:-:S13]  /*0bf0*/  ISETP.GE.AND P0, PT, R9, 0x1, PT ;  /* 0x000000010900780c */ /* 0x000fda0003f06270 */
[----:B------:R-:W-:Y:S05]  /*0c00*/  @P0 BRA `(.L_x_28) ;  /* 0x0000000000740947 */ /* 0x000fea0003800000 */
[----:B------:R-:W-:Y:S02]  /*0c10*/  ISETP.GE.AND P0, PT, R9, -0x18, PT ;  /* 0xffffffe80900780c */ /* 0x000fe40003f06270 */
[----:B------:R-:W-:-:S11]  /*0c20*/  LOP3.LUT R0, R0, 0x80000000, RZ, 0xc0, !PT ;  /* 0x8000000000007812 */ /* 0x000fd600078ec0ff */
[----:B------:R-:W-:Y:S05]  /*0c30*/  @!P0 BRA `(.L_x_28) ;  /* 0x0000000000688947 */ /* 0x000fea0003800000 */
[CCC-:B------:R-:W-:Y:S01]  /*0c40*/  FFMA.RZ R3, R10.reuse, R8.reuse, R11.reuse ;  /* 0x000000080a037223 */ /* 0x1c0fe2000000c00b */
[C---:B------:R-:W-:Y:S02]  /*0c50*/  VIADD R6, R9.reuse, 0x20 ;  /* 0x0000002009067836 */ /* 0x040fe40000000000 */
[CC--:B------:R-:W-:Y:S01]  /*0c60*/  FFMA.RM R4, R10.reuse, R8.reuse, R11 ;  /* 0x000000080a047223 */ /* 0x0c0fe2000000400b */
[----:B------:R-:W-:Y:S01]  /*0c70*/  IMAD.MOV R7, RZ, RZ, -R9 ;  /* 0x000000ffff077224 */ /* 0x000fe200078e0a09 */
[----:B------:R-:W-:Y:S02]  /*0c80*/  ISETP.NE.AND P2, PT, R9, RZ, PT ;  /* 0x000000ff0900720c */ /* 0x000fe40003f45270 */
[----:B------:R-:W-:Y:S01]  /*0c90*/  LOP3.LUT R5, R3, 0x7fffff, RZ, 0xc0, !PT ;  /* 0x007fffff03057812 */ /* 0x000fe200078ec0ff */
[----:B------:R-:W-:Y:S01]  /*0ca0*/  FFMA.RP R3, R10, R8, R11 ;  /* 0x000000080a037223 */ /* 0x000fe2000000800b */
[----:B------:R-:W-:Y:S02]  /*0cb0*/  ISETP.NE.AND P1, PT, R9, RZ, PT ;  /* 0x000000ff0900720c */ /* 0x000fe40003f25270 */
[----:B------:R-:W-:-:S02]  /*0cc0*/  LOP3.LUT R5, R5, 0x800000, RZ, 0xfc, !PT ;  /* 0x0080000005057812 */ /* 0x000fc400078efcff */
[----:B------:R-:W-:Y:S02]  /*0cd0*/  FSETP.NEU.FTZ.AND P0, PT, R3, R4, PT ;  /* 0x000000040300720b */ /* 0x000fe40003f1d000 */
[----:B------:R-:W-:Y:S02]  /*0ce0*/  SHF.L.U32 R6, R5, R6, RZ ;  /* 0x0000000605067219 */ /* 0x000fe400000006ff */
[----:B------:R-:W-:Y:S02]  /*0cf0*/  SEL R4, R7, RZ, P2 ;  /* 0x000000ff07047207 */ /* 0x000fe40001000000 */
[----:B------:R-:W-:Y:S02]  /*0d00*/  ISETP.NE.AND P1, PT, R6, RZ, P1 ;  /* 0x000000ff0600720c */ /* 0x000fe40000f25270 */
[----:B------:R-:W-:Y:S02]  /*0d10*/  SHF.R.U32.HI R4, RZ, R4, R5 ;  /* 0x00000004ff047219 */ /* 0x000fe40000011605 */
[----:B------:R-:W-:-:S02]  /*0d20*/  PLOP3.LUT P0, PT, P0, P1, PT, 0xf8, 0x8f ;  /* 0x00000000008f781c */ /* 0x000fc40000703f70 */
[----:B------:R-:W-:Y:S02]  /*0d30*/  SHF.R.U32.HI R6, RZ, 0x1, R4 ;  /* 0x00000001ff067819 */ /* 0x000fe40000011604 */
[----:B------:R-:W-:-:S04]  /*0d40*/  SEL R3, RZ, 0x1, !P0 ;  /* 0x00000001ff037807 */ /* 0x000fc80004000000 */
[----:B------:R-:W-:-:S04]  /*0d50*/  LOP3.LUT R3, R3, 0x1, R6, 0xf8, !PT ;  /* 0x0000000103037812 */ /* 0x000fc800078ef806 */
[----:B------:R-:W-:-:S05]  /*0d60*/  LOP3.LUT R3, R3, R4, RZ, 0xc0, !PT ;  /* 0x0000000403037212 */ /* 0x000fca00078ec0ff */
[----:B------:R-:W-:-:S05]  /*0d70*/  IMAD.IADD R3, R6, 0x1, R3 ;  /* 0x0000000106037824 */ /* 0x000fca00078e0203 */
[----:B------:R-:W-:Y:S01]  /*0d80*/  LOP3.LUT R0, R3, R0, RZ, 0xfc, !PT ;  /* 0x0000000003007212 */ /* 0x000fe200078efcff */
[----:B------:R-:W-:Y:S06]  /*0d90*/  BRA `(.L_x_28) ;  /* 0x0000000000107947 */ /* 0x000fec0003800000 */
.L_x_27:
[----:B------:R-:W-:-:S04]  /*0da0*/  LOP3.LUT R0, R0, 0x80000000, RZ, 0xc0, !PT ;  /* 0x8000000000007812 */ /* 0x000fc800078ec0ff */
[----:B------:R-:W-:Y:S01]  /*0db0*/  LOP3.LUT R0, R0, 0x7f800000, RZ, 0xfc, !PT ;  /* 0x7f80000000007812 */ /* 0x000fe200078efcff */
[----:B------:R-:W-:Y:S06]  /*0dc0*/  BRA `(.L_x_28) ;  /* 0x0000000000047947 */ /* 0x000fec0003800000 */
.L_x_26:
[----:B------:R-:W-:-:S07]  /*0dd0*/  IMAD R0, R7, 0x800000, R0 ;  /* 0x0080000007007824 */ /* 0x000fce00078e0200 */
.L_x_28:
[----:B------:R-:W-:Y:S05]  /*0de0*/  BSYNC.RECONVERGENT B2 ;  /* 0x0000000000027941 */ /* 0x000fea0003800200 */
.L_x_25:
[----:B------:R-:W-:Y:S05]  /*0df0*/  BRA `(.L_x_29) ;  /* 0x0000000000207947 */ /* 0x000fea0003800000 */
.L_x_24:
[----:B------:R-:W-:-:S04]  /*0e00*/  LOP3.LUT R0, R5, 0x80000000, R8, 0x48, !PT ;  /* 0x8000000005007812 */ /* 0x000fc800078e4808 */
[----:B------:R-:W-:Y:S01]  /*0e10*/  LOP3.LUT R0, R0, 0x7f800000, RZ, 0xfc, !PT ;  /* 0x7f80000000007812 */ /* 0x000fe200078efcff */
[----:B------:R-:W-:Y:S06]  /*0e20*/  BRA `(.L_x_29) ;  /* 0x0000000000147947 */ /* 0x000fec0003800000 */
.L_x_23:
[----:B------:R-:W-:Y:S01]  /*0e30*/  LOP3.LUT R0, R5, 0x80000000, R8, 0x48, !PT ;  /* 0x8000000005007812 */ /* 0x000fe200078e4808 */
[----:B------:R-:W-:Y:S06]  /*0e40*/  BRA `(.L_x_29) ;  /* 0x00000000000c7947 */ /* 0x000fec0003800000 */
.L_x_22:
[----:B------:R-:W0:Y:S01]  /*0e50*/  MUFU.RSQ R0, -QNAN ;  /* 0xffc0000000007908 */ /* 0x000e220000001400 */
[----:B------:R-:W-:Y:S05]  /*0e60*/  BRA `(.L_x_29) ;  /* 0x0000000000047947 */ /* 0x000fea0003800000 */
.L_x_21:
[----:B------:R-:W-:-:S07]  /*0e70*/  FADD.FTZ R0, R0, R3 ;  /* 0x0000000300007221 */ /* 0x000fce0000010000 */
.L_x_29:
[----:B------:R-:W-:Y:S05]  /*0e80*/  BSYNC.RECONVERGENT B1 ;  /* 0x0000000000017941 */ /* 0x000fea0003800200 */
.L_x_19:
[----:B------:R-:W-:-:S04]  /*0e90*/  IMAD.MOV.U32 R3, RZ, RZ, 0x0 ;  /* 0x00000000ff037424 */ /* 0x000fc800078e00ff */
[----:B0-----:R-:W-:Y:S05]  /*0ea0*/  RET.REL.NODEC R2 `(_ZN6oscean17output_generation3gpu4cuda11dct2dKernelEPKfPfiii) ;  /* 0xfffffff002547950 */ /* 0x001fea0003c3ffff */
.L_x_30:
        /* <DEDUP_REMOVED lines=13> */
.L_x_32:


//--------------------- .text._ZN6oscean17output_generation3gpu4cuda16rgbToYCbCrKernelEPKhPfS5_S5_ii --------------------------
	.section	.text._ZN6oscean17output_generation3gpu4cuda16rgbToYCbCrKernelEPKhPfS5_S5_ii,"ax",@progbits
	.align	128
        .global         _ZN6oscean17output_generation3gpu4cuda16rgbToYCbCrKernelEPKhPfS5_S5_ii
        .type           _ZN6oscean17output_generation3gpu4cuda16rgbToYCbCrKernelEPKhPfS5_S5_ii,@function
        .size           _ZN6oscean17output_generation3gpu4cuda16rgbToYCbCrKernelEPKhPfS5_S5_ii,(.L_x_39 - _ZN6oscean17output_generation3gpu4cuda16rgbToYCbCrKernelEPKhPfS5_S5_ii)
        .other          _ZN6oscean17output_generation3gpu4cuda16rgbToYCbCrKernelEPKhPfS5_S5_ii,@"STO_CUDA_ENTRY STV_DEFAULT"
_ZN6oscean17output_generation3gpu4cuda16rgbToYCbCrKernelEPKhPfS5_S5_ii:
.text._ZN6oscean17output_generation3gpu4cuda16rgbToYCbCrKernelEPKhPfS5_S5_ii:
        /* <DEDUP_REMOVED lines=13> */
[----:B------:R-:W0:Y:S01]  /*00d0*/  LDCU.64 UR8, c[0x0][0x380] ;  /* 0x00007000ff0877ac */ /* 0x000e220008000a00 */
[----:B------:R-:W-:Y:S01]  /*00e0*/  IMAD R11, R3, UR6, R0 ;  /* 0x00000006030b7c24 */ /* 0x000fe2000f8e0200 */
[----:B------:R-:W1:Y:S01]  /*00f0*/  LDC.64 R6, c[0x0][0x388] ;  /* 0x0000e200ff067b82 */ /* 0x000e620000000a00 */
[----:B------:R-:W2:Y:S03]  /*0100*/  LDCU.64 UR4, c[0x0][0x358] ;  /* 0x00006b00ff0477ac */ /* 0x000ea60008000a00 */
[----:B------:R-:W-:-:S04]  /*0110*/  LEA R0, R11, R11, 0x1 ;  /* 0x0000000b0b007211 */ /* 0x000fc800078e08ff */
[----:B------:R-:W3:Y:S01]  /*0120*/  LDC.64 R4, c[0x0][0x390] ;  /* 0x0000e400ff047b82 */ /* 0x000ee20000000a00 */
[----:B0-----:R-:W-:-:S07]  /*0130*/  IADD3 R8, P0, PT, R0, UR8, RZ ;  /* 0x0000000800087c10 */ /* 0x001fce000ff1e0ff */
[----:B------:R-:W0:Y:S01]  /*0140*/  LDC.64 R2, c[0x0][0x398] ;  /* 0x0000e600ff027b82 */ /* 0x000e220000000a00 */
[----:B------:R-:W-:-:S05]  /*0150*/  LEA.HI.X.SX32 R9, R0, UR9, 0x1, P0 ;  /* 0x0000000900097c11 */ /* 0x000fca00080f0eff */
[----:B--2---:R-:W2:Y:S04]  /*0160*/  LDG.E.U8 R10, desc[UR4][R8.64+0x1] ;  /* 0x00000104080a7981 */ /* 0x004ea8000c1e1100 */
[----:B------:R-:W4:Y:S04]  /*0170*/  LDG.E.U8 R0, desc[UR4][R8.64] ;  /* 0x0000000408007981 */ /* 0x000f28000c1e1100 */
[----:B------:R-:W5:Y:S01]  /*0180*/  LDG.E.U8 R12, desc[UR4][R8.64+0x2] ;  /* 0x00000204080c7981 */ /* 0x000f62000c1e1100 */
[----:B-1----:R-:W-:-:S04]  /*0190*/  IMAD.WIDE R6, R11, 0x4, R6 ;  /* 0x000000040b067825 */ /* 0x002fc800078e0206 */
[----:B---3--:R-:W-:-:S04]  /*01a0*/  IMAD.WIDE R4, R11, 0x4, R4 ;  /* 0x000000040b047825 */ /* 0x008fc800078e0204 */
[----:B0-----:R-:W-:Y:S01]  /*01b0*/  IMAD.WIDE R2, R11, 0x4, R2 ;  /* 0x000000040b027825 */ /* 0x001fe200078e0202 */
[----:B--2---:R-:W-:Y:S02]  /*01c0*/  I2FP.F32.U32 R10, R10 ;  /* 0x0000000a000a7245 */ /* 0x004fe40000201000 */
[----:B----4-:R-:W-:-:S03]  /*01d0*/  I2FP.F32.U32 R0, R0 ;  /* 0x0000000000007245 */ /* 0x010fc60000201000 */
[C---:B------:R-:W-:Y:S01]  /*01e0*/  FMUL R15, R10.reuse, -0.3310000002384185791 ;  /* 0xbea978d50a0f7820 */ /* 0x040fe20000400000 */
[C---:B------:R-:W-:Y:S01]  /*01f0*/  FMUL R17, R10.reuse, -0.4189999997615814209 ;  /* 0xbed6872b0a117820 */ /* 0x040fe20000400000 */
[----:B------:R-:W-:Y:S01]  /*0200*/  FMUL R13, R10, 0.58700001239776611328 ;  /* 0x3f1645a20a0d7820 */ /* 0x000fe20000400000 */
[----:B-----5:R-:W-:Y:S01]  /*0210*/  I2FP.F32.U32 R12, R12 ;  /* 0x0000000c000c7245 */ /* 0x020fe20000201000 */
[C---:B------:R-:W-:Y:S01]  /*0220*/  FFMA R15, R0.reuse, -0.1689999997615814209, R15 ;  /* 0xbe2d0e56000f7823 */ /* 0x040fe2000000000f */
[C---:B------:R-:W-:Y:S01]  /*0230*/  FFMA R17, R0.reuse, 0.5, R17 ;  /* 0x3f00000000117823 */ /* 0x040fe20000000011 */
[----:B------:R-:W-:Y:S02]  /*0240*/  FFMA R13, R0, 0.29899999499320983887, R13 ;  /* 0x3e991687000d7823 */ /* 0x000fe4000000000d */
[C---:B------:R-:W-:Y:S01]  /*0250*/  FFMA R15, R12.reuse, 0.5, R15 ;  /* 0x3f0000000c0f7823 */ /* 0x040fe2000000000f */
[C---:B------:R-:W-:Y:S01]  /*0260*/  FFMA R17, R12.reuse, -0.081000000238418579102, R17 ;  /* 0xbda5e3540c117823 */ /* 0x040fe20000000011 */
[----:B------:R-:W-:-:S02]  /*0270*/  FFMA R13, R12, 0.11400000005960464478, R13 ;  /* 0x3de978d50c0d7823 */ /* 0x000fc4000000000d */
[----:B------:R-:W-:Y:S01]  /*0280*/  FADD R15, R15, 128 ;  /* 0x430000000f0f7421 */ /* 0x000fe20000000000 */
[----:B------:R-:W-:Y:S02]  /*0290*/  FADD R17, R17, 128 ;  /* 0x4300000011117421 */ /* 0x000fe40000000000 */
[----:B------:R-:W-:Y:S04]  /*02a0*/  STG.E desc[UR4][R6.64], R13 ;  /* 0x0000000d06007986 */ /* 0x000fe8000c101904 */
[----:B------:R-:W-:Y:S04]  /*02b0*/  STG.E desc[UR4][R4.64], R15 ;  /* 0x0000000f04007986 */ /* 0x000fe8000c101904 */
[----:B------:R-:W-:Y:S01]  /*02c0*/  STG.E desc[UR4][R2.64], R17 ;  /* 0x0000001102007986 */ /* 0x000fe2000c101904 */
[----:B------:R-:W-:Y:S05]  /*02d0*/  EXIT ;  /* 0x000000000000794d */ /* 0x000fea0003800000 */
.L_x_31:
        /* <DEDUP_REMOVED lines=10> */
.L_x_39:


//--------------------- .nv.shared.reserved.0     --------------------------
	.section	.nv.shared.reserved.0,"aw",@nobits
	.weak		__nv_reservedSMEM_offset_0_alias
	.size		__nv_reservedSMEM_offset_0_alias, 0, 64
	.other		__nv_reservedSMEM_offset_0_alias,@"STO_CUDA_RESERVED_SHARED STV_DEFAULT"
__nv_reservedSMEM_offset_0_alias:
	.zero		0
	.zero		64


//--------------------- .nv.shared._ZN6oscean17output_generation3gpu4cuda11dct2dKernelEPKfPfiii --------------------------
	.section	.nv.shared._ZN6oscean17output_generation3gpu4cuda11dct2dKernelEPKfPfiii,"aw",@nobits
	.sectionflags	@""
	.align	4
.nv.shared._ZN6oscean17output_generation3gpu4cuda11dct2dKernelEPKfPfiii:
	.zero		1536


//--------------------- .nv.constant0._ZN6oscean17output_generation3gpu4cuda21chromaSubsampleKernelEPKfS4_PfS5_ii --------------------------
	.section	.nv.constant0._ZN6oscean17output_generation3gpu4cuda21chromaSubsampleKernelEPKfS4_PfS5_ii,"a",@progbits
	.sectionflags	@""
	.align	4
.nv.constant0._ZN6oscean17output_generation3gpu4cuda21chromaSubsampleKernelEPKfS4_PfS5_ii:
	.zero		936


//--------------------- .nv.constant0._ZN6oscean17output_generation3gpu4cuda24differentialEncodeKernelEPKfPsii --------------------------
	.section	.nv.constant0._ZN6oscean17output_generation3gpu4cuda24differentialEncodeKernelEPKfPsii,"a",@progbits
	.sectionflags	@""
	.align	4
.nv.constant0._ZN6oscean17output_generation3gpu4cuda24differentialEncodeKernelEPKfPsii:
	.zero		920


//--------------------- .nv.constant0._ZN6oscean17output_generation3gpu4cuda24calculateFrequencyKernelEPKhPii --------------------------
	.section	.nv.constant0._ZN6oscean17output_generation3gpu4cuda24calculateFrequencyKernelEPKhPii,"a",@progbits
	.sectionflags	@""
	.align	4
.nv.constant0._ZN6oscean17output_generation3gpu4cuda24calculateFrequencyKernelEPKhPii:
	.zero		916


//--------------------- .nv.constant0._ZN6oscean17output_generation3gpu4cuda15pngFilterKernelEPKhPhiii --------------------------
	.section	.nv.constant0._ZN6oscean17output_generation3gpu4cuda15pngFilterKernelEPKhPhiii,"a",@progbits
	.sectionflags	@""
	.align	4
.nv.constant0._ZN6oscean17output_generation3gpu4cuda15pngFilterKernelEPKhPhiii:
	.zero		924


//--------------------- .nv.constant0._ZN6oscean17output_generation3gpu4cuda21runLengthEncodeKernelEPKsPhPii --------------------------
	.section	.nv.constant0._ZN6oscean17output_generation3gpu4cuda21runLengthEncodeKernelEPKsPhPii,"a",@progbits
	.sectionflags	@""
	.align	4
.nv.constant0._ZN6oscean17output_generation3gpu4cuda21runLengthEncodeKernelEPKsPhPii:
	.zero		924


//--------------------- .nv.constant0._ZN6oscean17output_generation3gpu4cuda11dct2dKernelEPKfPfiii --------------------------
	.section	.nv.constant0._ZN6oscean17output_generation3gpu4cuda11dct2dKernelEPKfPfiii,"a",@progbits
	.sectionflags	@""
	.align	4
.nv.constant0._ZN6oscean17output_generation3gpu4cuda11dct2dKernelEPKfPfiii:
	.zero		924


//--------------------- .nv.constant0._ZN6oscean17output_generation3gpu4cuda16rgbToYCbCrKernelEPKhPfS5_S5_ii --------------------------
	.section	.nv.constant0._ZN6oscean17output_generation3gpu4cuda16rgbToYCbCrKernelEPKhPfS5_S5_ii,"a",@progbits
	.sectionflags	@""
	.align	4
.nv.constant0._ZN6oscean17output_generation3gpu4cuda16rgbToYCbCrKernelEPKhPfS5_S5_ii:
	.zero		936


//--------------------- SYMBOLS --------------------------

	.type		.nv.reservedSmem.offset0,@object
	.size		.nv.reservedSmem.offset0,0x4
	.type		.nv.reservedSmem.cap,@object
	.size		.nv.reservedSmem.cap,0x4
